//
// Generated by NVIDIA NVVM Compiler
//
// Compiler Build ID: CL-36424714
// Cuda compilation tools, release 13.0, V13.0.88
// Based on NVVM 20.0.0
//

.version 9.0
.target sm_100
.address_size 64

	// .globl	_Z17blellochScanBlockIiEvPKT_PS0_S3_i
// _ZZ17blellochScanBlockIiEvPKT_PS0_S3_iE4temp has been demoted
// _ZZ17blellochScanBlockIfEvPKT_PS0_S3_iE4temp has been demoted
// _ZZ17blellochScanBlockIdEvPKT_PS0_S3_iE4temp has been demoted

.visible .entry _Z17blellochScanBlockIiEvPKT_PS0_S3_i(
	.param .u64 .ptr .align 1 _Z17blellochScanBlockIiEvPKT_PS0_S3_i_param_0,
	.param .u64 .ptr .align 1 _Z17blellochScanBlockIiEvPKT_PS0_S3_i_param_1,
	.param .u64 .ptr .align 1 _Z17blellochScanBlockIiEvPKT_PS0_S3_i_param_2,
	.param .u32 _Z17blellochScanBlockIiEvPKT_PS0_S3_i_param_3
)
{
	.reg .pred 	%p<26>;
	.reg .b32 	%r<103>;
	.reg .b64 	%rd<13>;
	// demoted variable
	.shared .align 4 .b8 _ZZ17blellochScanBlockIiEvPKT_PS0_S3_iE4temp[8192];
	ld.param.u64 	%rd5, [_Z17blellochScanBlockIiEvPKT_PS0_S3_i_param_0];
	ld.param.u64 	%rd3, [_Z17blellochScanBlockIiEvPKT_PS0_S3_i_param_1];
	ld.param.u64 	%rd4, [_Z17blellochScanBlockIiEvPKT_PS0_S3_i_param_2];
	ld.param.u32 	%r22, [_Z17blellochScanBlockIiEvPKT_PS0_S3_i_param_3];
	cvta.to.global.u64 	%rd6, %rd5;
	mov.u32 	%r1, %tid.x;
	mov.u32 	%r2, %ctaid.x;
	shl.b32 	%r24, %r2, 11;
	or.b32  	%r3, %r24, %r1;
	or.b32  	%r4, %r3, 1024;
	setp.ge.s32 	%p1, %r3, %r22;
	mul.wide.s32 	%rd7, %r3, 4;
	add.s64 	%rd1, %rd6, %rd7;
	mov.b32 	%r101, 0;
	@%p1 bra 	$L__BB0_2;
	ld.global.u32 	%r101, [%rd1];
$L__BB0_2:
	shl.b32 	%r26, %r1, 2;
	mov.u32 	%r27, _ZZ17blellochScanBlockIiEvPKT_PS0_S3_iE4temp;
	add.s32 	%r7, %r27, %r26;
	st.shared.u32 	[%r7], %r101;
	setp.ge.s32 	%p2, %r4, %r22;
	mov.b32 	%r102, 0;
	@%p2 bra 	$L__BB0_4;
	ld.global.u32 	%r102, [%rd1+4096];
$L__BB0_4:
	st.shared.u32 	[%r7+4096], %r102;
	bar.sync 	0;
	shl.b32 	%r28, %r1, 1;
	or.b32  	%r10, %r28, 1;
	bar.sync 	0;
	add.s32 	%r11, %r7, %r26;
	ld.shared.u32 	%r30, [%r11];
	ld.shared.u32 	%r31, [%r11+4];
	add.s32 	%r32, %r31, %r30;
	st.shared.u32 	[%r11+4], %r32;
	bar.sync 	0;
	setp.gt.u32 	%p3, %r1, 511;
	shl.b32 	%r33, %r1, 4;
	or.b32  	%r12, %r33, 8;
	add.s32 	%r13, %r27, %r12;
	@%p3 bra 	$L__BB0_6;
	ld.shared.u32 	%r35, [%r13+-4];
	ld.shared.u32 	%r36, [%r13+4];
	add.s32 	%r37, %r36, %r35;
	st.shared.u32 	[%r13+4], %r37;
$L__BB0_6:
	bar.sync 	0;
	setp.gt.u32 	%p4, %r1, 255;
	add.s32 	%r14, %r13, %r12;
	@%p4 bra 	$L__BB0_8;
	ld.shared.u32 	%r38, [%r14+-4];
	ld.shared.u32 	%r39, [%r14+12];
	add.s32 	%r40, %r39, %r38;
	st.shared.u32 	[%r14+12], %r40;
$L__BB0_8:
	bar.sync 	0;
	setp.gt.u32 	%p5, %r1, 127;
	mad.lo.s32 	%r15, %r10, 24, %r13;
	@%p5 bra 	$L__BB0_10;
	ld.shared.u32 	%r41, [%r15+-4];
	ld.shared.u32 	%r42, [%r15+28];
	add.s32 	%r43, %r42, %r41;
	st.shared.u32 	[%r15+28], %r43;
$L__BB0_10:
	bar.sync 	0;
	setp.gt.u32 	%p6, %r1, 63;
	mad.lo.s32 	%r16, %r10, 56, %r13;
	@%p6 bra 	$L__BB0_12;
	ld.shared.u32 	%r44, [%r16+-4];
	ld.shared.u32 	%r45, [%r16+60];
	add.s32 	%r46, %r45, %r44;
	st.shared.u32 	[%r16+60], %r46;
$L__BB0_12:
	bar.sync 	0;
	setp.gt.u32 	%p7, %r1, 31;
	mad.lo.s32 	%r17, %r10, 120, %r13;
	@%p7 bra 	$L__BB0_14;
	ld.shared.u32 	%r47, [%r17+-4];
	ld.shared.u32 	%r48, [%r17+124];
	add.s32 	%r49, %r48, %r47;
	st.shared.u32 	[%r17+124], %r49;
$L__BB0_14:
	bar.sync 	0;
	setp.gt.u32 	%p8, %r1, 15;
	mad.lo.s32 	%r18, %r10, 248, %r13;
	@%p8 bra 	$L__BB0_16;
	ld.shared.u32 	%r50, [%r18+-4];
	ld.shared.u32 	%r51, [%r18+252];
	add.s32 	%r52, %r51, %r50;
	st.shared.u32 	[%r18+252], %r52;
$L__BB0_16:
	bar.sync 	0;
	setp.gt.u32 	%p9, %r1, 7;
	mad.lo.s32 	%r19, %r10, 504, %r13;
	@%p9 bra 	$L__BB0_18;
	ld.shared.u32 	%r53, [%r19+-4];
	ld.shared.u32 	%r54, [%r19+508];
	add.s32 	%r55, %r54, %r53;
	st.shared.u32 	[%r19+508], %r55;
$L__BB0_18:
	bar.sync 	0;
	setp.gt.u32 	%p10, %r1, 3;
	mad.lo.s32 	%r20, %r10, 1016, %r13;
	@%p10 bra 	$L__BB0_20;
	ld.shared.u32 	%r56, [%r20+-4];
	ld.shared.u32 	%r57, [%r20+1020];
	add.s32 	%r58, %r57, %r56;
	st.shared.u32 	[%r20+1020], %r58;
$L__BB0_20:
	bar.sync 	0;
	setp.gt.u32 	%p11, %r1, 1;
	mad.lo.s32 	%r21, %r10, 2040, %r13;
	@%p11 bra 	$L__BB0_22;
	ld.shared.u32 	%r59, [%r21+-4];
	ld.shared.u32 	%r60, [%r21+2044];
	add.s32 	%r61, %r60, %r59;
	st.shared.u32 	[%r21+2044], %r61;
$L__BB0_22:
	bar.sync 	0;
	setp.ne.s32 	%p12, %r1, 0;
	@%p12 bra 	$L__BB0_26;
	setp.eq.s64 	%p13, %rd4, 0;
	@%p13 bra 	$L__BB0_25;
	ld.shared.u32 	%r62, [_ZZ17blellochScanBlockIiEvPKT_PS0_S3_iE4temp+4092];
	ld.shared.u32 	%r63, [_ZZ17blellochScanBlockIiEvPKT_PS0_S3_iE4temp+8188];
	cvta.to.global.u64 	%rd8, %rd4;
	mul.wide.u32 	%rd9, %r2, 4;
	add.s64 	%rd10, %rd8, %rd9;
	add.s32 	%r64, %r63, %r62;
	st.global.u32 	[%rd10], %r64;
$L__BB0_25:
	mov.b32 	%r65, 0;
	st.shared.u32 	[_ZZ17blellochScanBlockIiEvPKT_PS0_S3_iE4temp+8188], %r65;
$L__BB0_26:
	setp.ne.s32 	%p14, %r1, 0;
	bar.sync 	0;
	@%p14 bra 	$L__BB0_28;
	ld.shared.u32 	%r66, [_ZZ17blellochScanBlockIiEvPKT_PS0_S3_iE4temp+4092];
	ld.shared.u32 	%r67, [_ZZ17blellochScanBlockIiEvPKT_PS0_S3_iE4temp+8188];
	st.shared.u32 	[_ZZ17blellochScanBlockIiEvPKT_PS0_S3_iE4temp+4092], %r67;
	add.s32 	%r68, %r67, %r66;
	st.shared.u32 	[_ZZ17blellochScanBlockIiEvPKT_PS0_S3_iE4temp+8188], %r68;
$L__BB0_28:
	setp.gt.u32 	%p15, %r1, 1;
	bar.sync 	0;
	@%p15 bra 	$L__BB0_30;
	ld.shared.u32 	%r69, [%r21+-4];
	ld.shared.u32 	%r70, [%r21+2044];
	st.shared.u32 	[%r21+-4], %r70;
	add.s32 	%r71, %r70, %r69;
	st.shared.u32 	[%r21+2044], %r71;
$L__BB0_30:
	setp.gt.u32 	%p16, %r1, 3;
	bar.sync 	0;
	@%p16 bra 	$L__BB0_32;
	ld.shared.u32 	%r72, [%r20+-4];
	ld.shared.u32 	%r73, [%r20+1020];
	st.shared.u32 	[%r20+-4], %r73;
	add.s32 	%r74, %r73, %r72;
	st.shared.u32 	[%r20+1020], %r74;
$L__BB0_32:
	setp.gt.u32 	%p17, %r1, 7;
	bar.sync 	0;
	@%p17 bra 	$L__BB0_34;
	ld.shared.u32 	%r75, [%r19+-4];
	ld.shared.u32 	%r76, [%r19+508];
	st.shared.u32 	[%r19+-4], %r76;
	add.s32 	%r77, %r76, %r75;
	st.shared.u32 	[%r19+508], %r77;
$L__BB0_34:
	setp.gt.u32 	%p18, %r1, 15;
	bar.sync 	0;
	@%p18 bra 	$L__BB0_36;
	ld.shared.u32 	%r78, [%r18+-4];
	ld.shared.u32 	%r79, [%r18+252];
	st.shared.u32 	[%r18+-4], %r79;
	add.s32 	%r80, %r79, %r78;
	st.shared.u32 	[%r18+252], %r80;
$L__BB0_36:
	setp.gt.u32 	%p19, %r1, 31;
	bar.sync 	0;
	@%p19 bra 	$L__BB0_38;
	ld.shared.u32 	%r81, [%r17+-4];
	ld.shared.u32 	%r82, [%r17+124];
	st.shared.u32 	[%r17+-4], %r82;
	add.s32 	%r83, %r82, %r81;
	st.shared.u32 	[%r17+124], %r83;
$L__BB0_38:
	setp.gt.u32 	%p20, %r1, 63;
	bar.sync 	0;
	@%p20 bra 	$L__BB0_40;
	ld.shared.u32 	%r84, [%r16+-4];
	ld.shared.u32 	%r85, [%r16+60];
	st.shared.u32 	[%r16+-4], %r85;
	add.s32 	%r86, %r85, %r84;
	st.shared.u32 	[%r16+60], %r86;
$L__BB0_40:
	setp.gt.u32 	%p21, %r1, 127;
	bar.sync 	0;
	@%p21 bra 	$L__BB0_42;
	ld.shared.u32 	%r87, [%r15+-4];
	ld.shared.u32 	%r88, [%r15+28];
	st.shared.u32 	[%r15+-4], %r88;
	add.s32 	%r89, %r88, %r87;
	st.shared.u32 	[%r15+28], %r89;
$L__BB0_42:
	setp.gt.u32 	%p22, %r1, 255;
	bar.sync 	0;
	@%p22 bra 	$L__BB0_44;
	ld.shared.u32 	%r90, [%r14+-4];
	ld.shared.u32 	%r91, [%r14+12];
	st.shared.u32 	[%r14+-4], %r91;
	add.s32 	%r92, %r91, %r90;
	st.shared.u32 	[%r14+12], %r92;
$L__BB0_44:
	setp.gt.u32 	%p23, %r1, 511;
	bar.sync 	0;
	@%p23 bra 	$L__BB0_46;
	ld.shared.u32 	%r93, [%r13+-4];
	ld.shared.u32 	%r94, [%r13+4];
	st.shared.u32 	[%r13+-4], %r94;
	add.s32 	%r95, %r94, %r93;
	st.shared.u32 	[%r13+4], %r95;
$L__BB0_46:
	setp.ge.s32 	%p24, %r3, %r22;
	bar.sync 	0;
	ld.shared.u32 	%r96, [%r11];
	ld.shared.u32 	%r97, [%r11+4];
	st.shared.u32 	[%r11], %r97;
	add.s32 	%r98, %r97, %r96;
	st.shared.u32 	[%r11+4], %r98;
	bar.sync 	0;
	cvta.to.global.u64 	%rd11, %rd3;
	add.s64 	%rd2, %rd11, %rd7;
	@%p24 bra 	$L__BB0_48;
	ld.shared.u32 	%r99, [%r7];
	st.global.u32 	[%rd2], %r99;
$L__BB0_48:
	setp.ge.s32 	%p25, %r4, %r22;
	@%p25 bra 	$L__BB0_50;
	ld.shared.u32 	%r100, [%r7+4096];
	st.global.u32 	[%rd2+4096], %r100;
$L__BB0_50:
	ret;

}
	// .globl	_Z12addBlockSumsIiEvPT_PKS0_i
.visible .entry _Z12addBlockSumsIiEvPT_PKS0_i(
	.param .u64 .ptr .align 1 _Z12addBlockSumsIiEvPT_PKS0_i_param_0,
	.param .u64 .ptr .align 1 _Z12addBlockSumsIiEvPT_PKS0_i_param_1,
	.param .u32 _Z12addBlockSumsIiEvPT_PKS0_i_param_2
)
{
	.reg .pred 	%p<4>;
	.reg .b32 	%r<12>;
	.reg .b64 	%rd<9>;

	ld.param.u64 	%rd2, [_Z12addBlockSumsIiEvPT_PKS0_i_param_0];
	ld.param.u64 	%rd3, [_Z12addBlockSumsIiEvPT_PKS0_i_param_1];
	ld.param.u32 	%r4, [_Z12addBlockSumsIiEvPT_PKS0_i_param_2];
	mov.u32 	%r1, %ctaid.x;
	shl.b32 	%r5, %r1, 11;
	mov.u32 	%r6, %tid.x;
	or.b32  	%r2, %r5, %r6;
	setp.eq.s32 	%p1, %r1, 0;
	@%p1 bra 	$L__BB1_5;
	cvta.to.global.u64 	%rd4, %rd2;
	cvta.to.global.u64 	%rd5, %rd3;
	mul.wide.u32 	%rd6, %r1, 4;
	add.s64 	%rd7, %rd5, %rd6;
	ld.global.u32 	%r3, [%rd7];
	setp.ge.s32 	%p2, %r2, %r4;
	mul.wide.s32 	%rd8, %r2, 4;
	add.s64 	%rd1, %rd4, %rd8;
	@%p2 bra 	$L__BB1_3;
	ld.global.u32 	%r7, [%rd1];
	add.s32 	%r8, %r7, %r3;
	st.global.u32 	[%rd1], %r8;
$L__BB1_3:
	add.s32 	%r9, %r2, 1024;
	setp.ge.s32 	%p3, %r9, %r4;
	@%p3 bra 	$L__BB1_5;
	ld.global.u32 	%r10, [%rd1+4096];
	add.s32 	%r11, %r10, %r3;
	st.global.u32 	[%rd1+4096], %r11;
$L__BB1_5:
	ret;

}
	// .globl	_Z17blellochScanBlockIfEvPKT_PS0_S3_i
.visible .entry _Z17blellochScanBlockIfEvPKT_PS0_S3_i(
	.param .u64 .ptr .align 1 _Z17blellochScanBlockIfEvPKT_PS0_S3_i_param_0,
	.param .u64 .ptr .align 1 _Z17blellochScanBlockIfEvPKT_PS0_S3_i_param_1,
	.param .u64 .ptr .align 1 _Z17blellochScanBlockIfEvPKT_PS0_S3_i_param_2,
	.param .u32 _Z17blellochScanBlockIfEvPKT_PS0_S3_i_param_3
)
{
	.reg .pred 	%p<26>;
	.reg .b32 	%r<27>;
	.reg .b32 	%f<77>;
	.reg .b64 	%rd<13>;
	// demoted variable
	.shared .align 4 .b8 _ZZ17blellochScanBlockIfEvPKT_PS0_S3_iE4temp[8192];
	ld.param.u64 	%rd5, [_Z17blellochScanBlockIfEvPKT_PS0_S3_i_param_0];
	ld.param.u64 	%rd3, [_Z17blellochScanBlockIfEvPKT_PS0_S3_i_param_1];
	ld.param.u64 	%rd4, [_Z17blellochScanBlockIfEvPKT_PS0_S3_i_param_2];
	ld.param.u32 	%r18, [_Z17blellochScanBlockIfEvPKT_PS0_S3_i_param_3];
	cvta.to.global.u64 	%rd6, %rd5;
	mov.u32 	%r1, %tid.x;
	mov.u32 	%r2, %ctaid.x;
	shl.b32 	%r19, %r2, 11;
	or.b32  	%r3, %r19, %r1;
	or.b32  	%r4, %r3, 1024;
	setp.ge.s32 	%p1, %r3, %r18;
	mul.wide.s32 	%rd7, %r3, 4;
	add.s64 	%rd1, %rd6, %rd7;
	mov.f32 	%f75, 0f00000000;
	@%p1 bra 	$L__BB2_2;
	ld.global.f32 	%f75, [%rd1];
$L__BB2_2:
	shl.b32 	%r20, %r1, 2;
	mov.u32 	%r21, _ZZ17blellochScanBlockIfEvPKT_PS0_S3_iE4temp;
	add.s32 	%r5, %r21, %r20;
	st.shared.f32 	[%r5], %f75;
	setp.ge.s32 	%p2, %r4, %r18;
	mov.f32 	%f76, 0f00000000;
	@%p2 bra 	$L__BB2_4;
	ld.global.f32 	%f76, [%rd1+4096];
$L__BB2_4:
	st.shared.f32 	[%r5+4096], %f76;
	bar.sync 	0;
	shl.b32 	%r22, %r1, 1;
	or.b32  	%r6, %r22, 1;
	bar.sync 	0;
	add.s32 	%r7, %r5, %r20;
	ld.shared.f32 	%f7, [%r7];
	ld.shared.f32 	%f8, [%r7+4];
	add.f32 	%f9, %f7, %f8;
	st.shared.f32 	[%r7+4], %f9;
	bar.sync 	0;
	setp.gt.u32 	%p3, %r1, 511;
	shl.b32 	%r24, %r1, 4;
	or.b32  	%r8, %r24, 8;
	add.s32 	%r9, %r21, %r8;
	@%p3 bra 	$L__BB2_6;
	ld.shared.f32 	%f10, [%r9+-4];
	ld.shared.f32 	%f11, [%r9+4];
	add.f32 	%f12, %f10, %f11;
	st.shared.f32 	[%r9+4], %f12;
$L__BB2_6:
	bar.sync 	0;
	setp.gt.u32 	%p4, %r1, 255;
	add.s32 	%r10, %r9, %r8;
	@%p4 bra 	$L__BB2_8;
	ld.shared.f32 	%f13, [%r10+-4];
	ld.shared.f32 	%f14, [%r10+12];
	add.f32 	%f15, %f13, %f14;
	st.shared.f32 	[%r10+12], %f15;
$L__BB2_8:
	bar.sync 	0;
	setp.gt.u32 	%p5, %r1, 127;
	mad.lo.s32 	%r11, %r6, 24, %r9;
	@%p5 bra 	$L__BB2_10;
	ld.shared.f32 	%f16, [%r11+-4];
	ld.shared.f32 	%f17, [%r11+28];
	add.f32 	%f18, %f16, %f17;
	st.shared.f32 	[%r11+28], %f18;
$L__BB2_10:
	bar.sync 	0;
	setp.gt.u32 	%p6, %r1, 63;
	mad.lo.s32 	%r12, %r6, 56, %r9;
	@%p6 bra 	$L__BB2_12;
	ld.shared.f32 	%f19, [%r12+-4];
	ld.shared.f32 	%f20, [%r12+60];
	add.f32 	%f21, %f19, %f20;
	st.shared.f32 	[%r12+60], %f21;
$L__BB2_12:
	bar.sync 	0;
	setp.gt.u32 	%p7, %r1, 31;
	mad.lo.s32 	%r13, %r6, 120, %r9;
	@%p7 bra 	$L__BB2_14;
	ld.shared.f32 	%f22, [%r13+-4];
	ld.shared.f32 	%f23, [%r13+124];
	add.f32 	%f24, %f22, %f23;
	st.shared.f32 	[%r13+124], %f24;
$L__BB2_14:
	bar.sync 	0;
	setp.gt.u32 	%p8, %r1, 15;
	mad.lo.s32 	%r14, %r6, 248, %r9;
	@%p8 bra 	$L__BB2_16;
	ld.shared.f32 	%f25, [%r14+-4];
	ld.shared.f32 	%f26, [%r14+252];
	add.f32 	%f27, %f25, %f26;
	st.shared.f32 	[%r14+252], %f27;
$L__BB2_16:
	bar.sync 	0;
	setp.gt.u32 	%p9, %r1, 7;
	mad.lo.s32 	%r15, %r6, 504, %r9;
	@%p9 bra 	$L__BB2_18;
	ld.shared.f32 	%f28, [%r15+-4];
	ld.shared.f32 	%f29, [%r15+508];
	add.f32 	%f30, %f28, %f29;
	st.shared.f32 	[%r15+508], %f30;
$L__BB2_18:
	bar.sync 	0;
	setp.gt.u32 	%p10, %r1, 3;
	mad.lo.s32 	%r16, %r6, 1016, %r9;
	@%p10 bra 	$L__BB2_20;
	ld.shared.f32 	%f31, [%r16+-4];
	ld.shared.f32 	%f32, [%r16+1020];
	add.f32 	%f33, %f31, %f32;
	st.shared.f32 	[%r16+1020], %f33;
$L__BB2_20:
	bar.sync 	0;
	setp.gt.u32 	%p11, %r1, 1;
	mad.lo.s32 	%r17, %r6, 2040, %r9;
	@%p11 bra 	$L__BB2_22;
	ld.shared.f32 	%f34, [%r17+-4];
	ld.shared.f32 	%f35, [%r17+2044];
	add.f32 	%f36, %f34, %f35;
	st.shared.f32 	[%r17+2044], %f36;
$L__BB2_22:
	bar.sync 	0;
	setp.ne.s32 	%p12, %r1, 0;
	@%p12 bra 	$L__BB2_26;
	setp.eq.s64 	%p13, %rd4, 0;
	@%p13 bra 	$L__BB2_25;
	ld.shared.f32 	%f37, [_ZZ17blellochScanBlockIfEvPKT_PS0_S3_iE4temp+4092];
	ld.shared.f32 	%f38, [_ZZ17blellochScanBlockIfEvPKT_PS0_S3_iE4temp+8188];
	cvta.to.global.u64 	%rd8, %rd4;
	mul.wide.u32 	%rd9, %r2, 4;
	add.s64 	%rd10, %rd8, %rd9;
	add.f32 	%f39, %f37, %f38;
	st.global.f32 	[%rd10], %f39;
$L__BB2_25:
	mov.b32 	%r26, 0;
	st.shared.u32 	[_ZZ17blellochScanBlockIfEvPKT_PS0_S3_iE4temp+8188], %r26;
$L__BB2_26:
	setp.ne.s32 	%p14, %r1, 0;
	bar.sync 	0;
	@%p14 bra 	$L__BB2_28;
	ld.shared.f32 	%f40, [_ZZ17blellochScanBlockIfEvPKT_PS0_S3_iE4temp+4092];
	ld.shared.f32 	%f41, [_ZZ17blellochScanBlockIfEvPKT_PS0_S3_iE4temp+8188];
	st.shared.f32 	[_ZZ17blellochScanBlockIfEvPKT_PS0_S3_iE4temp+4092], %f41;
	add.f32 	%f42, %f40, %f41;
	st.shared.f32 	[_ZZ17blellochScanBlockIfEvPKT_PS0_S3_iE4temp+8188], %f42;
$L__BB2_28:
	setp.gt.u32 	%p15, %r1, 1;
	bar.sync 	0;
	@%p15 bra 	$L__BB2_30;
	ld.shared.f32 	%f43, [%r17+-4];
	ld.shared.f32 	%f44, [%r17+2044];
	st.shared.f32 	[%r17+-4], %f44;
	add.f32 	%f45, %f43, %f44;
	st.shared.f32 	[%r17+2044], %f45;
$L__BB2_30:
	setp.gt.u32 	%p16, %r1, 3;
	bar.sync 	0;
	@%p16 bra 	$L__BB2_32;
	ld.shared.f32 	%f46, [%r16+-4];
	ld.shared.f32 	%f47, [%r16+1020];
	st.shared.f32 	[%r16+-4], %f47;
	add.f32 	%f48, %f46, %f47;
	st.shared.f32 	[%r16+1020], %f48;
$L__BB2_32:
	setp.gt.u32 	%p17, %r1, 7;
	bar.sync 	0;
	@%p17 bra 	$L__BB2_34;
	ld.shared.f32 	%f49, [%r15+-4];
	ld.shared.f32 	%f50, [%r15+508];
	st.shared.f32 	[%r15+-4], %f50;
	add.f32 	%f51, %f49, %f50;
	st.shared.f32 	[%r15+508], %f51;
$L__BB2_34:
	setp.gt.u32 	%p18, %r1, 15;
	bar.sync 	0;
	@%p18 bra 	$L__BB2_36;
	ld.shared.f32 	%f52, [%r14+-4];
	ld.shared.f32 	%f53, [%r14+252];
	st.shared.f32 	[%r14+-4], %f53;
	add.f32 	%f54, %f52, %f53;
	st.shared.f32 	[%r14+252], %f54;
$L__BB2_36:
	setp.gt.u32 	%p19, %r1, 31;
	bar.sync 	0;
	@%p19 bra 	$L__BB2_38;
	ld.shared.f32 	%f55, [%r13+-4];
	ld.shared.f32 	%f56, [%r13+124];
	st.shared.f32 	[%r13+-4], %f56;
	add.f32 	%f57, %f55, %f56;
	st.shared.f32 	[%r13+124], %f57;
$L__BB2_38:
	setp.gt.u32 	%p20, %r1, 63;
	bar.sync 	0;
	@%p20 bra 	$L__BB2_40;
	ld.shared.f32 	%f58, [%r12+-4];
	ld.shared.f32 	%f59, [%r12+60];
	st.shared.f32 	[%r12+-4], %f59;
	add.f32 	%f60, %f58, %f59;
	st.shared.f32 	[%r12+60], %f60;
$L__BB2_40:
	setp.gt.u32 	%p21, %r1, 127;
	bar.sync 	0;
	@%p21 bra 	$L__BB2_42;
	ld.shared.f32 	%f61, [%r11+-4];
	ld.shared.f32 	%f62, [%r11+28];
	st.shared.f32 	[%r11+-4], %f62;
	add.f32 	%f63, %f61, %f62;
	st.shared.f32 	[%r11+28], %f63;
$L__BB2_42:
	setp.gt.u32 	%p22, %r1, 255;
	bar.sync 	0;
	@%p22 bra 	$L__BB2_44;
	ld.shared.f32 	%f64, [%r10+-4];
	ld.shared.f32 	%f65, [%r10+12];
	st.shared.f32 	[%r10+-4], %f65;
	add.f32 	%f66, %f64, %f65;
	st.shared.f32 	[%r10+12], %f66;
$L__BB2_44:
	setp.gt.u32 	%p23, %r1, 511;
	bar.sync 	0;
	@%p23 bra 	$L__BB2_46;
	ld.shared.f32 	%f67, [%r9+-4];
	ld.shared.f32 	%f68, [%r9+4];
	st.shared.f32 	[%r9+-4], %f68;
	add.f32 	%f69, %f67, %f68;
	st.shared.f32 	[%r9+4], %f69;
$L__BB2_46:
	setp.ge.s32 	%p24, %r3, %r18;
	bar.sync 	0;
	ld.shared.f32 	%f70, [%r7];
	ld.shared.f32 	%f71, [%r7+4];
	st.shared.f32 	[%r7], %f71;
	add.f32 	%f72, %f70, %f71;
	st.shared.f32 	[%r7+4], %f72;
	bar.sync 	0;
	cvta.to.global.u64 	%rd11, %rd3;
	add.s64 	%rd2, %rd11, %rd7;
	@%p24 bra 	$L__BB2_48;
	ld.shared.f32 	%f73, [%r5];
	st.global.f32 	[%rd2], %f73;
$L__BB2_48:
	setp.ge.s32 	%p25, %r4, %r18;
	@%p25 bra 	$L__BB2_50;
	ld.shared.f32 	%f74, [%r5+4096];
	st.global.f32 	[%rd2+4096], %f74;
$L__BB2_50:
	ret;

}
	// .globl	_Z12addBlockSumsIfEvPT_PKS0_i
.visible .entry _Z12addBlockSumsIfEvPT_PKS0_i(
	.param .u64 .ptr .align 1 _Z12addBlockSumsIfEvPT_PKS0_i_param_0,
	.param .u64 .ptr .align 1 _Z12addBlockSumsIfEvPT_PKS0_i_param_1,
	.param .u32 _Z12addBlockSumsIfEvPT_PKS0_i_param_2
)
{
	.reg .pred 	%p<4>;
	.reg .b32 	%r<7>;
	.reg .b32 	%f<6>;
	.reg .b64 	%rd<9>;

	ld.param.u64 	%rd2, [_Z12addBlockSumsIfEvPT_PKS0_i_param_0];
	ld.param.u64 	%rd3, [_Z12addBlockSumsIfEvPT_PKS0_i_param_1];
	ld.param.u32 	%r3, [_Z12addBlockSumsIfEvPT_PKS0_i_param_2];
	mov.u32 	%r1, %ctaid.x;
	shl.b32 	%r4, %r1, 11;
	mov.u32 	%r5, %tid.x;
	or.b32  	%r2, %r4, %r5;
	setp.eq.s32 	%p1, %r1, 0;
	@%p1 bra 	$L__BB3_5;
	cvta.to.global.u64 	%rd4, %rd2;
	cvta.to.global.u64 	%rd5, %rd3;
	mul.wide.u32 	%rd6, %r1, 4;
	add.s64 	%rd7, %rd5, %rd6;
	ld.global.f32 	%f1, [%rd7];
	setp.ge.s32 	%p2, %r2, %r3;
	mul.wide.s32 	%rd8, %r2, 4;
	add.s64 	%rd1, %rd4, %rd8;
	@%p2 bra 	$L__BB3_3;
	ld.global.f32 	%f2, [%rd1];
	add.f32 	%f3, %f1, %f2;
	st.global.f32 	[%rd1], %f3;
$L__BB3_3:
	add.s32 	%r6, %r2, 1024;
	setp.ge.s32 	%p3, %r6, %r3;
	@%p3 bra 	$L__BB3_5;
	ld.global.f32 	%f4, [%rd1+4096];
	add.f32 	%f5, %f1, %f4;
	st.global.f32 	[%rd1+4096], %f5;
$L__BB3_5:
	ret;

}
	// .globl	_Z17blellochScanBlockIdEvPKT_PS0_S3_i
.visible .entry _Z17blellochScanBlockIdEvPKT_PS0_S3_i(
	.param .u64 .ptr .align 1 _Z17blellochScanBlockIdEvPKT_PS0_S3_i_param_0,
	.param .u64 .ptr .align 1 _Z17blellochScanBlockIdEvPKT_PS0_S3_i_param_1,
	.param .u64 .ptr .align 1 _Z17blellochScanBlockIdEvPKT_PS0_S3_i_param_2,
	.param .u32 _Z17blellochScanBlockIdEvPKT_PS0_S3_i_param_3
)
{
	.reg .pred 	%p<26>;
	.reg .b32 	%r<26>;
	.reg .b64 	%rd<14>;
	.reg .b64 	%fd<77>;
	// demoted variable
	.shared .align 8 .b8 _ZZ17blellochScanBlockIdEvPKT_PS0_S3_iE4temp[16384];
	ld.param.u64 	%rd5, [_Z17blellochScanBlockIdEvPKT_PS0_S3_i_param_0];
	ld.param.u64 	%rd3, [_Z17blellochScanBlockIdEvPKT_PS0_S3_i_param_1];
	ld.param.u64 	%rd4, [_Z17blellochScanBlockIdEvPKT_PS0_S3_i_param_2];
	ld.param.u32 	%r18, [_Z17blellochScanBlockIdEvPKT_PS0_S3_i_param_3];
	cvta.to.global.u64 	%rd6, %rd5;
	mov.u32 	%r1, %tid.x;
	mov.u32 	%r2, %ctaid.x;
	shl.b32 	%r19, %r2, 11;
	or.b32  	%r3, %r19, %r1;
	or.b32  	%r4, %r3, 1024;
	setp.ge.s32 	%p1, %r3, %r18;
	mul.wide.s32 	%rd7, %r3, 8;
	add.s64 	%rd1, %rd6, %rd7;
	mov.f64 	%fd75, 0d0000000000000000;
	@%p1 bra 	$L__BB4_2;
	ld.global.f64 	%fd75, [%rd1];
$L__BB4_2:
	shl.b32 	%r20, %r1, 3;
	mov.u32 	%r21, _ZZ17blellochScanBlockIdEvPKT_PS0_S3_iE4temp;
	add.s32 	%r5, %r21, %r20;
	st.shared.f64 	[%r5], %fd75;
	setp.ge.s32 	%p2, %r4, %r18;
	mov.f64 	%fd76, 0d0000000000000000;
	@%p2 bra 	$L__BB4_4;
	ld.global.f64 	%fd76, [%rd1+8192];
$L__BB4_4:
	st.shared.f64 	[%r5+8192], %fd76;
	bar.sync 	0;
	shl.b32 	%r22, %r1, 1;
	or.b32  	%r6, %r22, 1;
	bar.sync 	0;
	add.s32 	%r7, %r5, %r20;
	ld.shared.f64 	%fd7, [%r7];
	ld.shared.f64 	%fd8, [%r7+8];
	add.f64 	%fd9, %fd7, %fd8;
	st.shared.f64 	[%r7+8], %fd9;
	bar.sync 	0;
	setp.gt.u32 	%p3, %r1, 511;
	shl.b32 	%r24, %r1, 5;
	or.b32  	%r8, %r24, 16;
	add.s32 	%r9, %r21, %r8;
	@%p3 bra 	$L__BB4_6;
	ld.shared.f64 	%fd10, [%r9+-8];
	ld.shared.f64 	%fd11, [%r9+8];
	add.f64 	%fd12, %fd10, %fd11;
	st.shared.f64 	[%r9+8], %fd12;
$L__BB4_6:
	bar.sync 	0;
	setp.gt.u32 	%p4, %r1, 255;
	add.s32 	%r10, %r9, %r8;
	@%p4 bra 	$L__BB4_8;
	ld.shared.f64 	%fd13, [%r10+-8];
	ld.shared.f64 	%fd14, [%r10+24];
	add.f64 	%fd15, %fd13, %fd14;
	st.shared.f64 	[%r10+24], %fd15;
$L__BB4_8:
	bar.sync 	0;
	setp.gt.u32 	%p5, %r1, 127;
	mad.lo.s32 	%r11, %r6, 48, %r9;
	@%p5 bra 	$L__BB4_10;
	ld.shared.f64 	%fd16, [%r11+-8];
	ld.shared.f64 	%fd17, [%r11+56];
	add.f64 	%fd18, %fd16, %fd17;
	st.shared.f64 	[%r11+56], %fd18;
$L__BB4_10:
	bar.sync 	0;
	setp.gt.u32 	%p6, %r1, 63;
	mad.lo.s32 	%r12, %r6, 112, %r9;
	@%p6 bra 	$L__BB4_12;
	ld.shared.f64 	%fd19, [%r12+-8];
	ld.shared.f64 	%fd20, [%r12+120];
	add.f64 	%fd21, %fd19, %fd20;
	st.shared.f64 	[%r12+120], %fd21;
$L__BB4_12:
	bar.sync 	0;
	setp.gt.u32 	%p7, %r1, 31;
	mad.lo.s32 	%r13, %r6, 240, %r9;
	@%p7 bra 	$L__BB4_14;
	ld.shared.f64 	%fd22, [%r13+-8];
	ld.shared.f64 	%fd23, [%r13+248];
	add.f64 	%fd24, %fd22, %fd23;
	st.shared.f64 	[%r13+248], %fd24;
$L__BB4_14:
	bar.sync 	0;
	setp.gt.u32 	%p8, %r1, 15;
	mad.lo.s32 	%r14, %r6, 496, %r9;
	@%p8 bra 	$L__BB4_16;
	ld.shared.f64 	%fd25, [%r14+-8];
	ld.shared.f64 	%fd26, [%r14+504];
	add.f64 	%fd27, %fd25, %fd26;
	st.shared.f64 	[%r14+504], %fd27;
$L__BB4_16:
	bar.sync 	0;
	setp.gt.u32 	%p9, %r1, 7;
	mad.lo.s32 	%r15, %r6, 1008, %r9;
	@%p9 bra 	$L__BB4_18;
	ld.shared.f64 	%fd28, [%r15+-8];
	ld.shared.f64 	%fd29, [%r15+1016];
	add.f64 	%fd30, %fd28, %fd29;
	st.shared.f64 	[%r15+1016], %fd30;
$L__BB4_18:
	bar.sync 	0;
	setp.gt.u32 	%p10, %r1, 3;
	mad.lo.s32 	%r16, %r6, 2032, %r9;
	@%p10 bra 	$L__BB4_20;
	ld.shared.f64 	%fd31, [%r16+-8];
	ld.shared.f64 	%fd32, [%r16+2040];
	add.f64 	%fd33, %fd31, %fd32;
	st.shared.f64 	[%r16+2040], %fd33;
$L__BB4_20:
	bar.sync 	0;
	setp.gt.u32 	%p11, %r1, 1;
	mad.lo.s32 	%r17, %r6, 4080, %r9;
	@%p11 bra 	$L__BB4_22;
	ld.shared.f64 	%fd34, [%r17+-8];
	ld.shared.f64 	%fd35, [%r17+4088];
	add.f64 	%fd36, %fd34, %fd35;
	st.shared.f64 	[%r17+4088], %fd36;
$L__BB4_22:
	bar.sync 	0;
	setp.ne.s32 	%p12, %r1, 0;
	@%p12 bra 	$L__BB4_26;
	setp.eq.s64 	%p13, %rd4, 0;
	@%p13 bra 	$L__BB4_25;
	ld.shared.f64 	%fd37, [_ZZ17blellochScanBlockIdEvPKT_PS0_S3_iE4temp+8184];
	ld.shared.f64 	%fd38, [_ZZ17blellochScanBlockIdEvPKT_PS0_S3_iE4temp+16376];
	cvta.to.global.u64 	%rd8, %rd4;
	mul.wide.u32 	%rd9, %r2, 8;
	add.s64 	%rd10, %rd8, %rd9;
	add.f64 	%fd39, %fd37, %fd38;
	st.global.f64 	[%rd10], %fd39;
$L__BB4_25:
	mov.b64 	%rd11, 0;
	st.shared.u64 	[_ZZ17blellochScanBlockIdEvPKT_PS0_S3_iE4temp+16376], %rd11;
$L__BB4_26:
	setp.ne.s32 	%p14, %r1, 0;
	bar.sync 	0;
	@%p14 bra 	$L__BB4_28;
	ld.shared.f64 	%fd40, [_ZZ17blellochScanBlockIdEvPKT_PS0_S3_iE4temp+8184];
	ld.shared.f64 	%fd41, [_ZZ17blellochScanBlockIdEvPKT_PS0_S3_iE4temp+16376];
	st.shared.f64 	[_ZZ17blellochScanBlockIdEvPKT_PS0_S3_iE4temp+8184], %fd41;
	add.f64 	%fd42, %fd40, %fd41;
	st.shared.f64 	[_ZZ17blellochScanBlockIdEvPKT_PS0_S3_iE4temp+16376], %fd42;
$L__BB4_28:
	setp.gt.u32 	%p15, %r1, 1;
	bar.sync 	0;
	@%p15 bra 	$L__BB4_30;
	ld.shared.f64 	%fd43, [%r17+-8];
	ld.shared.f64 	%fd44, [%r17+4088];
	st.shared.f64 	[%r17+-8], %fd44;
	add.f64 	%fd45, %fd43, %fd44;
	st.shared.f64 	[%r17+4088], %fd45;
$L__BB4_30:
	setp.gt.u32 	%p16, %r1, 3;
	bar.sync 	0;
	@%p16 bra 	$L__BB4_32;
	ld.shared.f64 	%fd46, [%r16+-8];
	ld.shared.f64 	%fd47, [%r16+2040];
	st.shared.f64 	[%r16+-8], %fd47;
	add.f64 	%fd48, %fd46, %fd47;
	st.shared.f64 	[%r16+2040], %fd48;
$L__BB4_32:
	setp.gt.u32 	%p17, %r1, 7;
	bar.sync 	0;
	@%p17 bra 	$L__BB4_34;
	ld.shared.f64 	%fd49, [%r15+-8];
	ld.shared.f64 	%fd50, [%r15+1016];
	st.shared.f64 	[%r15+-8], %fd50;
	add.f64 	%fd51, %fd49, %fd50;
	st.shared.f64 	[%r15+1016], %fd51;
$L__BB4_34:
	setp.gt.u32 	%p18, %r1, 15;
	bar.sync 	0;
	@%p18 bra 	$L__BB4_36;
	ld.shared.f64 	%fd52, [%r14+-8];
	ld.shared.f64 	%fd53, [%r14+504];
	st.shared.f64 	[%r14+-8], %fd53;
	add.f64 	%fd54, %fd52, %fd53;
	st.shared.f64 	[%r14+504], %fd54;
$L__BB4_36:
	setp.gt.u32 	%p19, %r1, 31;
	bar.sync 	0;
	@%p19 bra 	$L__BB4_38;
	ld.shared.f64 	%fd55, [%r13+-8];
	ld.shared.f64 	%fd56, [%r13+248];
	st.shared.f64 	[%r13+-8], %fd56;
	add.f64 	%fd57, %fd55, %fd56;
	st.shared.f64 	[%r13+248], %fd57;
$L__BB4_38:
	setp.gt.u32 	%p20, %r1, 63;
	bar.sync 	0;
	@%p20 bra 	$L__BB4_40;
	ld.shared.f64 	%fd58, [%r12+-8];
	ld.shared.f64 	%fd59, [%r12+120];
	st.shared.f64 	[%r12+-8], %fd59;
	add.f64 	%fd60, %fd58, %fd59;
	st.shared.f64 	[%r12+120], %fd60;
$L__BB4_40:
	setp.gt.u32 	%p21, %r1, 127;
	bar.sync 	0;
	@%p21 bra 	$L__BB4_42;
	ld.shared.f64 	%fd61, [%r11+-8];
	ld.shared.f64 	%fd62, [%r11+56];
	st.shared.f64 	[%r11+-8], %fd62;
	add.f64 	%fd63, %fd61, %fd62;
	st.shared.f64 	[%r11+56], %fd63;
$L__BB4_42:
	setp.gt.u32 	%p22, %r1, 255;
	bar.sync 	0;
	@%p22 bra 	$L__BB4_44;
	ld.shared.f64 	%fd64, [%r10+-8];
	ld.shared.f64 	%fd65, [%r10+24];
	st.shared.f64 	[%r10+-8], %fd65;
	add.f64 	%fd66, %fd64, %fd65;
	st.shared.f64 	[%r10+24], %fd66;
$L__BB4_44:
	setp.gt.u32 	%p23, %r1, 511;
	bar.sync 	0;
	@%p23 bra 	$L__BB4_46;
	ld.shared.f64 	%fd67, [%r9+-8];
	ld.shared.f64 	%fd68, [%r9+8];
	st.shared.f64 	[%r9+-8], %fd68;
	add.f64 	%fd69, %fd67, %fd68;
	st.shared.f64 	[%r9+8], %fd69;
$L__BB4_46:
	setp.ge.s32 	%p24, %r3, %r18;
	bar.sync 	0;
	ld.shared.f64 	%fd70, [%r7];
	ld.shared.f64 	%fd71, [%r7+8];
	st.shared.f64 	[%r7], %fd71;
	add.f64 	%fd72, %fd70, %fd71;
	st.shared.f64 	[%r7+8], %fd72;
	bar.sync 	0;
	cvta.to.global.u64 	%rd12, %rd3;
	add.s64 	%rd2, %rd12, %rd7;
	@%p24 bra 	$L__BB4_48;
	ld.shared.f64 	%fd73, [%r5];
	st.global.f64 	[%rd2], %fd73;
$L__BB4_48:
	setp.ge.s32 	%p25, %r4, %r18;
	@%p25 bra 	$L__BB4_50;
	ld.shared.f64 	%fd74, [%r5+8192];
	st.global.f64 	[%rd2+8192], %fd74;
$L__BB4_50:
	ret;

}
	// .globl	_Z12addBlockSumsIdEvPT_PKS0_i
.visible .entry _Z12addBlockSumsIdEvPT_PKS0_i(
	.param .u64 .ptr .align 1 _Z12addBlockSumsIdEvPT_PKS0_i_param_0,
	.param .u64 .ptr .align 1 _Z12addBlockSumsIdEvPT_PKS0_i_param_1,
	.param .u32 _Z12addBlockSumsIdEvPT_PKS0_i_param_2
)
{
	.reg .pred 	%p<4>;
	.reg .b32 	%r<7>;
	.reg .b64 	%rd<9>;
	.reg .b64 	%fd<6>;

	ld.param.u64 	%rd2, [_Z12addBlockSumsIdEvPT_PKS0_i_param_0];
	ld.param.u64 	%rd3, [_Z12addBlockSumsIdEvPT_PKS0_i_param_1];
	ld.param.u32 	%r3, [_Z12addBlockSumsIdEvPT_PKS0_i_param_2];
	mov.u32 	%r1, %ctaid.x;
	shl.b32 	%r4, %r1, 11;
	mov.u32 	%r5, %tid.x;
	or.b32  	%r2, %r4, %r5;
	setp.eq.s32 	%p1, %r1, 0;
	@%p1 bra 	$L__BB5_5;
	cvta.to.global.u64 	%rd4, %rd2;
	cvta.to.global.u64 	%rd5, %rd3;
	mul.wide.u32 	%rd6, %r1, 8;
	add.s64 	%rd7, %rd5, %rd6;
	ld.global.f64 	%fd1, [%rd7];
	setp.ge.s32 	%p2, %r2, %r3;
	mul.wide.s32 	%rd8, %r2, 8;
	add.s64 	%rd1, %rd4, %rd8;
	@%p2 bra 	$L__BB5_3;
	ld.global.f64 	%fd2, [%rd1];
	add.f64 	%fd3, %fd1, %fd2;
	st.global.f64 	[%rd1], %fd3;
$L__BB5_3:
	add.s32 	%r6, %r2, 1024;
	setp.ge.s32 	%p3, %r6, %r3;
	@%p3 bra 	$L__BB5_5;
	ld.global.f64 	%fd4, [%rd1+8192];
	add.f64 	%fd5, %fd1, %fd4;
	st.global.f64 	[%rd1+8192], %fd5;
$L__BB5_5:
	ret;

}


// ===== COMPILED SASS (sm_100) =====

	.target	sm_100

	.elftype	@"ET_EXEC"


//--------------------- .note.nv.tkinfo           --------------------------
	.section	.note.nv.tkinfo,"",@"SHT_NOTE"
	.sectionflags	@"SHF_NOTE_NV_TKINFO"
	.tkinfo
        /*0018*/ 	.word	0x00000002
        /*0030*/ 	.string	""
        /*0030*/ 	.string	"ptxas"
        /*0030*/ 	.string	"Cuda compilation tools, release 13.0, V13.0.88"
        /*0030*/ 	.string	"Build cuda_13.0.r13.0/compiler.36424714_0"
        /*0030*/ 	.string	"-arch sm_100 -m 64 "



//--------------------- .note.nv.cuinfo           --------------------------
	.section	.note.nv.cuinfo,"",@"SHT_NOTE"
	.sectionflags	@"SHF_NOTE_NV_CUINFO"
        /*0018*/ 	.short	0x0002
        /*001a*/ 	.short	0x0064
        /*001c*/ 	.short	0x0082
	.zero		2


//--------------------- .nv.info                  --------------------------
	.section	.nv.info,"",@"SHT_CUDA_INFO"
	.align	4


	//----- nvinfo : EIATTR_REGCOUNT
	.align		4
        /*0000*/ 	.byte	0x04, 0x2f
        /*0002*/ 	.short	(.L_1 - .L_0)
	.align		4
.L_0:
        /*0004*/ 	.word	index@(_Z17blellochScanBlockIiEvPKT_PS0_S3_i)
        /*0008*/ 	.word	0x00000017


	//----- nvinfo : EIATTR_FRAME_SIZE
	.align		4
.L_1:
        /*000c*/ 	.byte	0x04, 0x11
        /*000e*/ 	.short	(.L_3 - .L_2)
	.align		4
.L_2:
        /*0010*/ 	.word	index@(_Z17blellochScanBlockIiEvPKT_PS0_S3_i)
        /*0014*/ 	.word	0x00000000


	//----- nvinfo : EIATTR_REGCOUNT
	.align		4
.L_3:
        /*0018*/ 	.byte	0x04, 0x2f
        /*001a*/ 	.short	(.L_5 - .L_4)
	.align		4
.L_4:
        /*001c*/ 	.word	index@(_Z12addBlockSumsIiEvPT_PKS0_i)
        /*0020*/ 	.word	0x0000000c


	//----- nvinfo : EIATTR_FRAME_SIZE
	.align		4
.L_5:
        /*0024*/ 	.byte	0x04, 0x11
        /*0026*/ 	.short	(.L_7 - .L_6)
	.align		4
.L_6:
        /*0028*/ 	.word	index@(_Z12addBlockSumsIiEvPT_PKS0_i)
        /*002c*/ 	.word	0x00000000


	//----- nvinfo : EIATTR_REGCOUNT
	.align		4
.L_7:
        /*0030*/ 	.byte	0x04, 0x2f
        /*0032*/ 	.short	(.L_9 - .L_8)
	.align		4
.L_8:
        /*0034*/ 	.word	index@(_Z17blellochScanBlockIfEvPKT_PS0_S3_i)
        /*0038*/ 	.word	0x00000017


	//----- nvinfo : EIATTR_FRAME_SIZE
	.align		4
.L_9:
        /*003c*/ 	.byte	0x04, 0x11
        /*003e*/ 	.short	(.L_11 - .L_10)
	.align		4
.L_10:
        /*0040*/ 	.word	index@(_Z17blellochScanBlockIfEvPKT_PS0_S3_i)
        /*0044*/ 	.word	0x00000000


	//----- nvinfo : EIATTR_REGCOUNT
	.align		4
.L_11:
        /*0048*/ 	.byte	0x04, 0x2f
        /*004a*/ 	.short	(.L_13 - .L_12)
	.align		4
.L_12:
        /*004c*/ 	.word	index@(_Z12addBlockSumsIfEvPT_PKS0_i)
        /*0050*/ 	.word	0x0000000c


	//----- nvinfo : EIATTR_FRAME_SIZE
	.align		4
.L_13:
        /*0054*/ 	.byte	0x04, 0x11
        /*0056*/ 	.short	(.L_15 - .L_14)
	.align		4
.L_14:
        /*0058*/ 	.word	index@(_Z12addBlockSumsIfEvPT_PKS0_i)
        /*005c*/ 	.word	0x00000000


	//----- nvinfo : EIATTR_REGCOUNT
	.align		4
.L_15:
        /*0060*/ 	.byte	0x04, 0x2f
        /*0062*/ 	.short	(.L_17 - .L_16)
	.align		4
.L_16:
        /*0064*/ 	.word	index@(_Z17blellochScanBlockIdEvPKT_PS0_S3_i)
        /*0068*/ 	.word	0x0000001c


	//----- nvinfo : EIATTR_FRAME_SIZE
	.align		4
.L_17:
        /*006c*/ 	.byte	0x04, 0x11
        /*006e*/ 	.short	(.L_19 - .L_18)
	.align		4
.L_18:
        /*0070*/ 	.word	index@(_Z17blellochScanBlockIdEvPKT_PS0_S3_i)
        /*0074*/ 	.word	0x00000000


	//----- nvinfo : EIATTR_REGCOUNT
	.align		4
.L_19:
        /*0078*/ 	.byte	0x04, 0x2f
        /*007a*/ 	.short	(.L_21 - .L_20)
	.align		4
.L_20:
        /*007c*/ 	.word	index@(_Z12addBlockSumsIdEvPT_PKS0_i)
        /*0080*/ 	.word	0x0000000c


	//----- nvinfo : EIATTR_FRAME_SIZE
	.align		4
.L_21:
        /*0084*/ 	.byte	0x04, 0x11
        /*0086*/ 	.short	(.L_23 - .L_22)
	.align		4
.L_22:
        /*0088*/ 	.word	index@(_Z12addBlockSumsIdEvPT_PKS0_i)
        /*008c*/ 	.word	0x00000000


	//----- nvinfo : EIATTR_MIN_STACK_SIZE
	.align		4
.L_23:
        /*0090*/ 	.byte	0x04, 0x12
        /*0092*/ 	.short	(.L_25 - .L_24)
	.align		4
.L_24:
        /*0094*/ 	.word	index@(_Z12addBlockSumsIdEvPT_PKS0_i)
        /*0098*/ 	.word	0x00000000


	//----- nvinfo : EIATTR_MIN_STACK_SIZE
	.align		4
.L_25:
        /*009c*/ 	.byte	0x04, 0x12
        /*009e*/ 	.short	(.L_27 - .L_26)
	.align		4
.L_26:
        /*00a0*/ 	.word	index@(_Z17blellochScanBlockIdEvPKT_PS0_S3_i)
        /*00a4*/ 	.word	0x00000000


	//----- nvinfo : EIATTR_MIN_STACK_SIZE
	.align		4
.L_27:
        /*00a8*/ 	.byte	0x04, 0x12
        /*00aa*/ 	.short	(.L_29 - .L_28)
	.align		4
.L_28:
        /*00ac*/ 	.word	index@(_Z12addBlockSumsIfEvPT_PKS0_i)
        /*00b0*/ 	.word	0x00000000


	//----- nvinfo : EIATTR_MIN_STACK_SIZE
	.align		4
.L_29:
        /*00b4*/ 	.byte	0x04, 0x12
        /*00b6*/ 	.short	(.L_31 - .L_30)
	.align		4
.L_30:
        /*00b8*/ 	.word	index@(_Z17blellochScanBlockIfEvPKT_PS0_S3_i)
        /*00bc*/ 	.word	0x00000000


	//----- nvinfo : EIATTR_MIN_STACK_SIZE
	.align		4
.L_31:
        /*00c0*/ 	.byte	0x04, 0x12
        /*00c2*/ 	.short	(.L_33 - .L_32)
	.align		4
.L_32:
        /*00c4*/ 	.word	index@(_Z12addBlockSumsIiEvPT_PKS0_i)
        /*00c8*/ 	.word	0x00000000


	//----- nvinfo : EIATTR_MIN_STACK_SIZE
	.align		4
.L_33:
        /*00cc*/ 	.byte	0x04, 0x12
        /*00ce*/ 	.short	(.L_35 - .L_34)
	.align		4
.L_34:
        /*00d0*/ 	.word	index@(_Z17blellochScanBlockIiEvPKT_PS0_S3_i)
        /*00d4*/ 	.word	0x00000000
.L_35:


//--------------------- .nv.compat                --------------------------
	.section	.nv.compat,"",@"SHT_CUDA_COMPAT_INFO"
	.align	4
        /*0000*/ 	.byte	0x02, 0x09, 0x00, 0x00, 0x02, 0x02, 0x01, 0x00, 0x02, 0x05, 0x05, 0x00, 0x03, 0x07, 0x01, 0x01
        /*0010*/ 	.byte	0x02, 0x03, 0x00, 0x00, 0x02, 0x06, 0x01, 0x00, 0x04, 0x0b, 0x08, 0x00, 0x01, 0x00, 0x00, 0x00
        /*0020*/ 	.byte	0x00, 0x00, 0x00, 0x00


//--------------------- .nv.info._Z12addBlockSumsIdEvPT_PKS0_i --------------------------
	.section	.nv.info._Z12addBlockSumsIdEvPT_PKS0_i,"",@"SHT_CUDA_INFO"
	.sectionflags	@""
	.align	4


	//----- nvinfo : EIATTR_CUDA_API_VERSION
	.align		4
        /*0000*/ 	.byte	0x04, 0x37
        /*0002*/ 	.short	(.L_37 - .L_36)
.L_36:
        /*0004*/ 	.word	0x00000082


	//----- nvinfo : EIATTR_KPARAM_INFO
	.align		4
.L_37:
        /*0008*/ 	.byte	0x04, 0x17
        /*000a*/ 	.short	(.L_39 - .L_38)
.L_38:
        /*000c*/ 	.word	0x00000000
        /*0010*/ 	.short	0x0002
        /*0012*/ 	.short	0x0010
        /*0014*/ 	.byte	0x00, 0xf0, 0x11, 0x00


	//----- nvinfo : EIATTR_KPARAM_INFO
	.align		4
.L_39:
        /*0018*/ 	.byte	0x04, 0x17
        /*001a*/ 	.short	(.L_41 - .L_40)
.L_40:
        /*001c*/ 	.word	0x00000000
        /*0020*/ 	.short	0x0001
        /*0022*/ 	.short	0x0008
        /*0024*/ 	.byte	0x00, 0xf5, 0x21, 0x00


	//----- nvinfo : EIATTR_KPARAM_INFO
	.align		4
.L_41:
        /*0028*/ 	.byte	0x04, 0x17
        /*002a*/ 	.short	(.L_43 - .L_42)
.L_42:
        /*002c*/ 	.word	0x00000000
        /*0030*/ 	.short	0x0000
        /*0032*/ 	.short	0x0000
        /*0034*/ 	.byte	0x00, 0xf5, 0x21, 0x00


	//----- nvinfo : EIATTR_SPARSE_MMA_MASK
	.align		4
.L_43:
        /*0038*/ 	.byte	0x03, 0x50
        /*003a*/ 	.short	0x0000


	//----- nvinfo : EIATTR_MAXREG_COUNT
	.align		4
        /*003c*/ 	.byte	0x03, 0x1b
        /*003e*/ 	.short	0x00ff


	//----- nvinfo : EIATTR_MERCURY_ISA_VERSION
	.align		4
        /*0040*/ 	.byte	0x03, 0x5f
        /*0042*/ 	.short	0x0101


	//----- nvinfo : EIATTR_VRC_CTA_INIT_COUNT
	.align		4
        /*0044*/ 	.byte	0x02, 0x4a
	.zero		1
	.zero		1


	//----- nvinfo : EIATTR_EXIT_INSTR_OFFSETS
	.align		4
        /*0048*/ 	.byte	0x04, 0x1c
        /*004a*/ 	.short	(.L_45 - .L_44)


	//   ....[0]....
.L_44:
        /*004c*/ 	.word	0x00000040


	//   ....[1]....
        /*0050*/ 	.word	0x00000140


	//   ....[2]....
        /*0054*/ 	.word	0x00000180


	//----- nvinfo : EIATTR_CBANK_PARAM_SIZE
	.align		4
.L_45:
        /*0058*/ 	.byte	0x03, 0x19
        /*005a*/ 	.short	0x0014


	//----- nvinfo : EIATTR_PARAM_CBANK
	.align		4
        /*005c*/ 	.byte	0x04, 0x0a
        /*005e*/ 	.short	(.L_47 - .L_46)
	.align		4
.L_46:
        /*0060*/ 	.word	index@(.nv.constant0._Z12addBlockSumsIdEvPT_PKS0_i)
        /*0064*/ 	.short	0x0380
        /*0066*/ 	.short	0x0014


	//----- nvinfo : EIATTR_SW_WAR
	.align		4
.L_47:
        /*0068*/ 	.byte	0x04, 0x36
        /*006a*/ 	.short	(.L_49 - .L_48)
.L_48:
        /*006c*/ 	.word	0x00000008
.L_49:


//--------------------- .nv.info._Z17blellochScanBlockIdEvPKT_PS0_S3_i --------------------------
	.section	.nv.info._Z17blellochScanBlockIdEvPKT_PS0_S3_i,"",@"SHT_CUDA_INFO"
	.sectionflags	@""
	.align	4


	//----- nvinfo : EIATTR_CUDA_API_VERSION
	.align		4
        /*0000*/ 	.byte	0x04, 0x37
        /*0002*/ 	.short	(.L_51 - .L_50)
.L_50:
        /*0004*/ 	.word	0x00000082


	//----- nvinfo : EIATTR_KPARAM_INFO
	.align		4
.L_51:
        /*0008*/ 	.byte	0x04, 0x17
        /*000a*/ 	.short	(.L_53 - .L_52)
.L_52:
        /*000c*/ 	.word	0x00000000
        /*0010*/ 	.short	0x0003
        /*0012*/ 	.short	0x0018
        /*0014*/ 	.byte	0x00, 0xf0, 0x11, 0x00


	//----- nvinfo : EIATTR_KPARAM_INFO
	.align		4
.L_53:
        /*0018*/ 	.byte	0x04, 0x17
        /*001a*/ 	.short	(.L_55 - .L_54)
.L_54:
        /*001c*/ 	.word	0x00000000
        /*0020*/ 	.short	0x0002
        /*0022*/ 	.short	0x0010
        /*0024*/ 	.byte	0x00, 0xf5, 0x21, 0x00


	//----- nvinfo : EIATTR_KPARAM_INFO
	.align		4
.L_55:
        /*0028*/ 	.byte	0x04, 0x17
        /*002a*/ 	.short	(.L_57 - .L_56)
.L_56:
        /*002c*/ 	.word	0x00000000
        /*0030*/ 	.short	0x0001
        /*0032*/ 	.short	0x0008
        /*0034*/ 	.byte	0x00, 0xf5, 0x21, 0x00


	//----- nvinfo : EIATTR_KPARAM_INFO
	.align		4
.L_57:
        /*0038*/ 	.byte	0x04, 0x17
        /*003a*/ 	.short	(.L_59 - .L_58)
.L_58:
        /*003c*/ 	.word	0x00000000
        /*0040*/ 	.short	0x0000
        /*0042*/ 	.short	0x0000
        /*0044*/ 	.byte	0x00, 0xf5, 0x21, 0x00


	//----- nvinfo : EIATTR_SPARSE_MMA_MASK
	.align		4
.L_59:
        /*0048*/ 	.byte	0x03, 0x50
        /*004a*/ 	.short	0x0000


	//----- nvinfo : EIATTR_MAXREG_COUNT
	.align		4
        /*004c*/ 	.byte	0x03, 0x1b
        /*004e*/ 	.short	0x00ff


	//----- nvinfo : EIATTR_NUM_BARRIERS
	.align		4
        /*0050*/ 	.byte	0x02, 0x4c
        /*0052*/ 	.byte	0x01
	.zero		1


	//----- nvinfo : EIATTR_MERCURY_ISA_VERSION
	.align		4
        /*0054*/ 	.byte	0x03, 0x5f
        /*0056*/ 	.short	0x0101


	//----- nvinfo : EIATTR_VRC_CTA_INIT_COUNT
	.align		4
        /*0058*/ 	.byte	0x02, 0x4a
	.zero		1
	.zero		1


	//----- nvinfo : EIATTR_EXIT_INSTR_OFFSETS
	.align		4
        /*005c*/ 	.byte	0x04, 0x1c
        /*005e*/ 	.short	(.L_61 - .L_60)


	//   ....[0]....
.L_60:
        /*0060*/ 	.word	0x00000c90


	//   ....[1]....
        /*0064*/ 	.word	0x00000cc0


	//----- nvinfo : EIATTR_CRS_STACK_SIZE
	.align		4
.L_61:
        /*0068*/ 	.byte	0x04, 0x1e
        /*006a*/ 	.short	(.L_63 - .L_62)
.L_62:
        /*006c*/ 	.word	0x00000000


	//----- nvinfo : EIATTR_CBANK_PARAM_SIZE
	.align		4
.L_63:
        /*0070*/ 	.byte	0x03, 0x19
        /*0072*/ 	.short	0x001c


	//----- nvinfo : EIATTR_PARAM_CBANK
	.align		4
        /*0074*/ 	.byte	0x04, 0x0a
        /*0076*/ 	.short	(.L_65 - .L_64)
	.align		4
.L_64:
        /*0078*/ 	.word	index@(.nv.constant0._Z17blellochScanBlockIdEvPKT_PS0_S3_i)
        /*007c*/ 	.short	0x0380
        /*007e*/ 	.short	0x001c


	//----- nvinfo : EIATTR_SW_WAR
	.align		4
.L_65:
        /*0080*/ 	.byte	0x04, 0x36
        /*0082*/ 	.short	(.L_67 - .L_66)
.L_66:
        /*0084*/ 	.word	0x00000008
.L_67:


//--------------------- .nv.info._Z12addBlockSumsIfEvPT_PKS0_i --------------------------
	.section	.nv.info._Z12addBlockSumsIfEvPT_PKS0_i,"",@"SHT_CUDA_INFO"
	.sectionflags	@""
	.align	4


	//----- nvinfo : EIATTR_CUDA_API_VERSION
	.align		4
        /*0000*/ 	.byte	0x04, 0x37
        /*0002*/ 	.short	(.L_69 - .L_68)
.L_68:
        /*0004*/ 	.word	0x00000082


	//----- nvinfo : EIATTR_KPARAM_INFO
	.align		4
.L_69:
        /*0008*/ 	.byte	0x04, 0x17
        /*000a*/ 	.short	(.L_71 - .L_70)
.L_70:
        /*000c*/ 	.word	0x00000000
        /*0010*/ 	.short	0x0002
        /*0012*/ 	.short	0x0010
        /*0014*/ 	.byte	0x00, 0xf0, 0x11, 0x00


	//----- nvinfo : EIATTR_KPARAM_INFO
	.align		4
.L_71:
        /*0018*/ 	.byte	0x04, 0x17
        /*001a*/ 	.short	(.L_73 - .L_72)
.L_72:
        /*001c*/ 	.word	0x00000000
        /*0020*/ 	.short	0x0001
        /*0022*/ 	.short	0x0008
        /*0024*/ 	.byte	0x00, 0xf5, 0x21, 0x00


	//----- nvinfo : EIATTR_KPARAM_INFO
	.align		4
.L_73:
        /*0028*/ 	.byte	0x04, 0x17
        /*002a*/ 	.short	(.L_75 - .L_74)
.L_74:
        /*002c*/ 	.word	0x00000000
        /*0030*/ 	.short	0x0000
        /*0032*/ 	.short	0x0000
        /*0034*/ 	.byte	0x00, 0xf5, 0x21, 0x00


	//----- nvinfo : EIATTR_SPARSE_MMA_MASK
	.align		4
.L_75:
        /*0038*/ 	.byte	0x03, 0x50
        /*003a*/ 	.short	0x0000


	//----- nvinfo : EIATTR_MAXREG_COUNT
	.align		4
        /*003c*/ 	.byte	0x03, 0x1b
        /*003e*/ 	.short	0x00ff


	//----- nvinfo : EIATTR_MERCURY_ISA_VERSION
	.align		4
        /*0040*/ 	.byte	0x03, 0x5f
        /*0042*/ 	.short	0x0101


	//----- nvinfo : EIATTR_VRC_CTA_INIT_COUNT
	.align		4
        /*0044*/ 	.byte	0x02, 0x4a
	.zero		1
	.zero		1


	//----- nvinfo : EIATTR_EXIT_INSTR_OFFSETS
	.align		4
        /*0048*/ 	.byte	0x04, 0x1c
        /*004a*/ 	.short	(.L_77 - .L_76)


	//   ....[0]....
.L_76:
        /*004c*/ 	.word	0x00000040


	//   ....[1]....
        /*0050*/ 	.word	0x00000140


	//   ....[2]....
        /*0054*/ 	.word	0x00000180


	//----- nvinfo : EIATTR_CBANK_PARAM_SIZE
	.align		4
.L_77:
        /*0058*/ 	.byte	0x03, 0x19
        /*005a*/ 	.short	0x0014


	//----- nvinfo : EIATTR_PARAM_CBANK
	.align		4
        /*005c*/ 	.byte	0x04, 0x0a
        /*005e*/ 	.short	(.L_79 - .L_78)
	.align		4
.L_78:
        /*0060*/ 	.word	index@(.nv.constant0._Z12addBlockSumsIfEvPT_PKS0_i)
        /*0064*/ 	.short	0x0380
        /*0066*/ 	.short	0x0014


	//----- nvinfo : EIATTR_SW_WAR
	.align		4
.L_79:
        /*0068*/ 	.byte	0x04, 0x36
        /*006a*/ 	.short	(.L_81 - .L_80)
.L_80:
        /*006c*/ 	.word	0x00000008
.L_81:


//--------------------- .nv.info._Z17blellochScanBlockIfEvPKT_PS0_S3_i --------------------------
	.section	.nv.info._Z17blellochScanBlockIfEvPKT_PS0_S3_i,"",@"SHT_CUDA_INFO"
	.sectionflags	@""
	.align	4


	//----- nvinfo : EIATTR_CUDA_API_VERSION
	.align		4
        /*0000*/ 	.byte	0x04, 0x37
        /*0002*/ 	.short	(.L_83 - .L_82)
.L_82:
        /*0004*/ 	.word	0x00000082


	//----- nvinfo : EIATTR_KPARAM_INFO
	.align		4
.L_83:
        /*0008*/ 	.byte	0x04, 0x17
        /*000a*/ 	.short	(.L_85 - .L_84)
.L_84:
        /*000c*/ 	.word	0x00000000
        /*0010*/ 	.short	0x0003
        /*0012*/ 	.short	0x0018
        /*0014*/ 	.byte	0x00, 0xf0, 0x11, 0x00


	//----- nvinfo : EIATTR_KPARAM_INFO
	.align		4
.L_85:
        /*0018*/ 	.byte	0x04, 0x17
        /*001a*/ 	.short	(.L_87 - .L_86)
.L_86:
        /*001c*/ 	.word	0x00000000
        /*0020*/ 	.short	0x0002
        /*0022*/ 	.short	0x0010
        /*0024*/ 	.byte	0x00, 0xf5, 0x21, 0x00


	//----- nvinfo : EIATTR_KPARAM_INFO
	.align		4
.L_87:
        /*0028*/ 	.byte	0x04, 0x17
        /*002a*/ 	.short	(.L_89 - .L_88)
.L_88:
        /*002c*/ 	.word	0x00000000
        /*0030*/ 	.short	0x0001
        /*0032*/ 	.short	0x0008
        /*0034*/ 	.byte	0x00, 0xf5, 0x21, 0x00


	//----- nvinfo : EIATTR_KPARAM_INFO
	.align		4
.L_89:
        /*0038*/ 	.byte	0x04, 0x17
        /*003a*/ 	.short	(.L_91 - .L_90)
.L_90:
        /*003c*/ 	.word	0x00000000
        /*0040*/ 	.short	0x0000
        /*0042*/ 	.short	0x0000
        /*0044*/ 	.byte	0x00, 0xf5, 0x21, 0x00


	//----- nvinfo : EIATTR_SPARSE_MMA_MASK
	.align		4
.L_91:
        /*0048*/ 	.byte	0x03, 0x50
        /*004a*/ 	.short	0x0000


	//----- nvinfo : EIATTR_MAXREG_COUNT
	.align		4
        /*004c*/ 	.byte	0x03, 0x1b
        /*004e*/ 	.short	0x00ff


	//----- nvinfo : EIATTR_NUM_BARRIERS
	.align		4
        /*0050*/ 	.byte	0x02, 0x4c
        /*0052*/ 	.byte	0x01
	.zero		1


	//----- nvinfo : EIATTR_MERCURY_ISA_VERSION
	.align		4
        /*0054*/ 	.byte	0x03, 0x5f
        /*0056*/ 	.short	0x0101


	//----- nvinfo : EIATTR_VRC_CTA_INIT_COUNT
	.align		4
        /*0058*/ 	.byte	0x02, 0x4a
	.zero		1
	.zero		1


	//----- nvinfo : EIATTR_EXIT_INSTR_OFFSETS
	.align		4
        /*005c*/ 	.byte	0x04, 0x1c
        /*005e*/ 	.short	(.L_93 - .L_92)


	//   ....[0]....
.L_92:
        /*0060*/ 	.word	0x00000c30


	//   ....[1]....
        /*0064*/ 	.word	0x00000c60


	//----- nvinfo : EIATTR_CRS_STACK_SIZE
	.align		4
.L_93:
        /*0068*/ 	.byte	0x04, 0x1e
        /*006a*/ 	.short	(.L_95 - .L_94)
.L_94:
        /*006c*/ 	.word	0x00000000


	//----- nvinfo : EIATTR_CBANK_PARAM_SIZE
	.align		4
.L_95:
        /*0070*/ 	.byte	0x03, 0x19
        /*0072*/ 	.short	0x001c


	//----- nvinfo : EIATTR_PARAM_CBANK
	.align		4
        /*0074*/ 	.byte	0x04, 0x0a
        /*0076*/ 	.short	(.L_97 - .L_96)
	.align		4
.L_96:
        /*0078*/ 	.word	index@(.nv.constant0._Z17blellochScanBlockIfEvPKT_PS0_S3_i)
        /*007c*/ 	.short	0x0380
        /*007e*/ 	.short	0x001c


	//----- nvinfo : EIATTR_SW_WAR
	.align		4
.L_97:
        /*0080*/ 	.byte	0x04, 0x36
        /*0082*/ 	.short	(.L_99 - .L_98)
.L_98:
        /*0084*/ 	.word	0x00000008
.L_99:


//--------------------- .nv.info._Z12addBlockSumsIiEvPT_PKS0_i --------------------------
	.section	.nv.info._Z12addBlockSumsIiEvPT_PKS0_i,"",@"SHT_CUDA_INFO"
	.sectionflags	@""
	.align	4


	//----- nvinfo : EIATTR_CUDA_API_VERSION
	.align		4
        /*0000*/ 	.byte	0x04, 0x37
        /*0002*/ 	.short	(.L_101 - .L_100)
.L_100:
        /*0004*/ 	.word	0x00000082


	//----- nvinfo : EIATTR_KPARAM_INFO
	.align		4
.L_101:
        /*0008*/ 	.byte	0x04, 0x17
        /*000a*/ 	.short	(.L_103 - .L_102)
.L_102:
        /*000c*/ 	.word	0x00000000
        /*0010*/ 	.short	0x0002
        /*0012*/ 	.short	0x0010
        /*0014*/ 	.byte	0x00, 0xf0, 0x11, 0x00


	//----- nvinfo : EIATTR_KPARAM_INFO
	.align		4
.L_103:
        /*0018*/ 	.byte	0x04, 0x17
        /*001a*/ 	.short	(.L_105 - .L_104)
.L_104:
        /*001c*/ 	.word	0x00000000
        /*0020*/ 	.short	0x0001
        /*0022*/ 	.short	0x0008
        /*0024*/ 	.byte	0x00, 0xf5, 0x21, 0x00


	//----- nvinfo : EIATTR_KPARAM_INFO
	.align		4
.L_105:
        /*0028*/ 	.byte	0x04, 0x17
        /*002a*/ 	.short	(.L_107 - .L_106)
.L_106:
        /*002c*/ 	.word	0x00000000
        /*0030*/ 	.short	0x0000
        /*0032*/ 	.short	0x0000
        /*0034*/ 	.byte	0x00, 0xf5, 0x21, 0x00


	//----- nvinfo : EIATTR_SPARSE_MMA_MASK
	.align		4
.L_107:
        /*0038*/ 	.byte	0x03, 0x50
        /*003a*/ 	.short	0x0000


	//----- nvinfo : EIATTR_MAXREG_COUNT
	.align		4
        /*003c*/ 	.byte	0x03, 0x1b
        /*003e*/ 	.short	0x00ff


	//----- nvinfo : EIATTR_MERCURY_ISA_VERSION
	.align		4
        /*0040*/ 	.byte	0x03, 0x5f
        /*0042*/ 	.short	0x0101


	//----- nvinfo : EIATTR_VRC_CTA_INIT_COUNT
	.align		4
        /*0044*/ 	.byte	0x02, 0x4a
	.zero		1
	.zero		1


	//----- nvinfo : EIATTR_EXIT_INSTR_OFFSETS
	.align		4
        /*0048*/ 	.byte	0x04, 0x1c
        /*004a*/ 	.short	(.L_109 - .L_108)


	//   ....[0]....
.L_108:
        /*004c*/ 	.word	0x00000040


	//   ....[1]....
        /*0050*/ 	.word	0x00000140


	//   ....[2]....
        /*0054*/ 	.word	0x00000180


	//----- nvinfo : EIATTR_CBANK_PARAM_SIZE
	.align		4
.L_109:
        /*0058*/ 	.byte	0x03, 0x19
        /*005a*/ 	.short	0x0014


	//----- nvinfo : EIATTR_PARAM_CBANK
	.align		4
        /*005c*/ 	.byte	0x04, 0x0a
        /*005e*/ 	.short	(.L_111 - .L_110)
	.align		4
.L_110:
        /*0060*/ 	.word	index@(.nv.constant0._Z12addBlockSumsIiEvPT_PKS0_i)
        /*0064*/ 	.short	0x0380
        /*0066*/ 	.short	0x0014


	//----- nvinfo : EIATTR_SW_WAR
	.align		4
.L_111:
        /*0068*/ 	.byte	0x04, 0x36
        /*006a*/ 	.short	(.L_113 - .L_112)
.L_112:
        /*006c*/ 	.word	0x00000008
.L_113:


//--------------------- .nv.info._Z17blellochScanBlockIiEvPKT_PS0_S3_i --------------------------
	.section	.nv.info._Z17blellochScanBlockIiEvPKT_PS0_S3_i,"",@"SHT_CUDA_INFO"
	.sectionflags	@""
	.align	4


	//----- nvinfo : EIATTR_CUDA_API_VERSION
	.align		4
        /*0000*/ 	.byte	0x04, 0x37
        /*0002*/ 	.short	(.L_115 - .L_114)
.L_114:
        /*0004*/ 	.word	0x00000082


	//----- nvinfo : EIATTR_KPARAM_INFO
	.align		4
.L_115:
        /*0008*/ 	.byte	0x04, 0x17
        /*000a*/ 	.short	(.L_117 - .L_116)
.L_116:
        /*000c*/ 	.word	0x00000000
        /*0010*/ 	.short	0x0003
        /*0012*/ 	.short	0x0018
        /*0014*/ 	.byte	0x00, 0xf0, 0x11, 0x00


	//----- nvinfo : EIATTR_KPARAM_INFO
	.align		4
.L_117:
        /*0018*/ 	.byte	0x04, 0x17
        /*001a*/ 	.short	(.L_119 - .L_118)
.L_118:
        /*001c*/ 	.word	0x00000000
        /*0020*/ 	.short	0x0002
        /*0022*/ 	.short	0x0010
        /*0024*/ 	.byte	0x00, 0xf5, 0x21, 0x00


	//----- nvinfo : EIATTR_KPARAM_INFO
	.align		4
.L_119:
        /*0028*/ 	.byte	0x04, 0x17
        /*002a*/ 	.short	(.L_121 - .L_120)
.L_120:
        /*002c*/ 	.word	0x00000000
        /*0030*/ 	.short	0x0001
        /*0032*/ 	.short	0x0008
        /*0034*/ 	.byte	0x00, 0xf5, 0x21, 0x00


	//----- nvinfo : EIATTR_KPARAM_INFO
	.align		4
.L_121:
        /*0038*/ 	.byte	0x04, 0x17
        /*003a*/ 	.short	(.L_123 - .L_122)
.L_122:
        /*003c*/ 	.word	0x00000000
        /*0040*/ 	.short	0x0000
        /*0042*/ 	.short	0x0000
        /*0044*/ 	.byte	0x00, 0xf5, 0x21, 0x00


	//----- nvinfo : EIATTR_SPARSE_MMA_MASK
	.align		4
.L_123:
        /*0048*/ 	.byte	0x03, 0x50
        /*004a*/ 	.short	0x0000


	//----- nvinfo : EIATTR_MAXREG_COUNT
	.align		4
        /*004c*/ 	.byte	0x03, 0x1b
        /*004e*/ 	.short	0x00ff


	//----- nvinfo : EIATTR_NUM_BARRIERS
	.align		4
        /*0050*/ 	.byte	0x02, 0x4c
        /*0052*/ 	.byte	0x01
	.zero		1


	//----- nvinfo : EIATTR_MERCURY_ISA_VERSION
	.align		4
        /*0054*/ 	.byte	0x03, 0x5f
        /*0056*/ 	.short	0x0101


	//----- nvinfo : EIATTR_VRC_CTA_INIT_COUNT
	.align		4
        /*0058*/ 	.byte	0x02, 0x4a
	.zero		1
	.zero		1


	//----- nvinfo : EIATTR_EXIT_INSTR_OFFSETS
	.align		4
        /*005c*/ 	.byte	0x04, 0x1c
        /*005e*/ 	.short	(.L_125 - .L_124)


	//   ....[0]....
.L_124:
        /*0060*/ 	.word	0x00000c30


	//   ....[1]....
        /*0064*/ 	.word	0x00000c60


	//----- nvinfo : EIATTR_CRS_STACK_SIZE
	.align		4
.L_125:
        /*0068*/ 	.byte	0x04, 0x1e
        /*006a*/ 	.short	(.L_127 - .L_126)
.L_126:
        /*006c*/ 	.word	0x00000000


	//----- nvinfo : EIATTR_CBANK_PARAM_SIZE
	.align		4
.L_127:
        /*0070*/ 	.byte	0x03, 0x19
        /*0072*/ 	.short	0x001c


	//----- nvinfo : EIATTR_PARAM_CBANK
	.align		4
        /*0074*/ 	.byte	0x04, 0x0a
        /*0076*/ 	.short	(.L_129 - .L_128)
	.align		4
.L_128:
        /*0078*/ 	.word	index@(.nv.constant0._Z17blellochScanBlockIiEvPKT_PS0_S3_i)
        /*007c*/ 	.short	0x0380
        /*007e*/ 	.short	0x001c


	//----- nvinfo : EIATTR_SW_WAR
	.align		4
.L_129:
        /*0080*/ 	.byte	0x04, 0x36
        /*0082*/ 	.short	(.L_131 - .L_130)
.L_130:
        /*0084*/ 	.word	0x00000008
.L_131:


//--------------------- .nv.callgraph             --------------------------
	.section	.nv.callgraph,"",@"SHT_CUDA_CALLGRAPH"
	.align	4
	.sectionentsize	8
	.align		4
        /*0000*/ 	.word	0x00000000
	.align		4
        /*0004*/ 	.word	0xffffffff
	.align		4
        /*0008*/ 	.word	0x00000000
	.align		4
        /*000c*/ 	.word	0xfffffffe
	.align		4
        /*0010*/ 	.word	0x00000000
	.align		4
        /*0014*/ 	.word	0xfffffffd
	.align		4
        /*0018*/ 	.word	0x00000000
	.align		4
        /*001c*/ 	.word	0xfffffffc


//--------------------- .text._Z12addBlockSumsIdEvPT_PKS0_i --------------------------
	.section	.text._Z12addBlockSumsIdEvPT_PKS0_i,"ax",@progbits
	.align	128
        .global         _Z12addBlockSumsIdEvPT_PKS0_i
        .type           _Z12addBlockSumsIdEvPT_PKS0_i,@function
        .size           _Z12addBlockSumsIdEvPT_PKS0_i,(.L_x_12 - _Z12addBlockSumsIdEvPT_PKS0_i)
        .other          _Z12addBlockSumsIdEvPT_PKS0_i,@"STO_CUDA_ENTRY STV_DEFAULT"
_Z12addBlockSumsIdEvPT_PKS0_i:
.text._Z12addBlockSumsIdEvPT_PKS0_i:
[----:B------:R-:W-:Y:S01]  /*0000*/  LDC R1, c[0x0][0x37c] ;  /* 0x0000df00ff017b82 */ /* 0x000fe20000000800 */
[----:B------:R-:W0:Y:S01]  /*0010*/  S2R R7, SR_CTAID.X ;  /* 0x0000000000077919 */ /* 0x000e220000002500 */
[----:B------:R-:W1:Y:S01]  /*0020*/  S2R R9, SR_TID.X ;  /* 0x0000000000097919 */ /* 0x000e620000002100 */
[----:B0-----:R-:W-:-:S13]  /*0030*/  ISETP.NE.AND P0, PT, R7, RZ, PT ;  /* 0x000000ff0700720c */ /* 0x001fda0003f05270 */
[----:B-1----:R-:W-:Y:S05]  /*0040*/  @!P0 EXIT ;  /* 0x000000000000894d */ /* 0x002fea0003800000 */
[----:B------:R-:W0:Y:S01]  /*0050*/  LDCU UR6, c[0x0][0x390] ;  /* 0x00007200ff0677ac */ /* 0x000e220008000800 */
[----:B------:R-:W1:Y:S01]  /*0060*/  LDC.64 R2, c[0x0][0x388] ;  /* 0x0000e200ff027b82 */ /* 0x000e620000000a00 */
[----:B------:R-:W-:Y:S01]  /*0070*/  IMAD.SHL.U32 R0, R7, 0x800, RZ ;  /* 0x0000080007007824 */ /* 0x000fe200078e00ff */
[----:B------:R-:W2:Y:S04]  /*0080*/  LDCU.64 UR4, c[0x0][0x358] ;  /* 0x00006b00ff0477ac */ /* 0x000ea80008000a00 */
[----:B------:R-:W-:Y:S02]  /*0090*/  LOP3.LUT R9, R0, R9, RZ, 0xfc, !PT ;  /* 0x0000000900097212 */ /* 0x000fe400078efcff */
[----:B------:R-:W3:Y:S02]  /*00a0*/  LDC.64 R4, c[0x0][0x380] ;  /* 0x0000e000ff047b82 */ /* 0x000ee40000000a00 */
[----:B0-----:R-:W-:Y:S01]  /*00b0*/  ISETP.GE.AND P0, PT, R9, UR6, PT ;  /* 0x0000000609007c0c */ /* 0x001fe2000bf06270 */
[----:B-1----:R-:W-:-:S06]  /*00c0*/  IMAD.WIDE.U32 R2, R7, 0x8, R2 ;  /* 0x0000000807027825 */ /* 0x002fcc00078e0002 */
[----:B--2---:R-:W2:Y:S01]  /*00d0*/  LDG.E.64 R2, desc[UR4][R2.64] ;  /* 0x0000000402027981 */ /* 0x004ea2000c1e1b00 */
[----:B---3--:R-:W-:-:S05]  /*00e0*/  IMAD.WIDE R4, R9, 0x8, R4 ;  /* 0x0000000809047825 */ /* 0x008fca00078e0204 */
[----:B------:R-:W2:Y:S01]  /*00f0*/  @!P0 LDG.E.64 R6, desc[UR4][R4.64] ;  /* 0x0000000404068981 */ /* 0x000ea2000c1e1b00 */
[----:B------:R-:W-:-:S05]  /*0100*/  VIADD R9, R9, 0x400 ;  /* 0x0000040009097836 */ /* 0x000fca0000000000 */
[----:B------:R-:W-:Y:S01]  /*0110*/  ISETP.GE.AND P1, PT, R9, UR6, PT ;  /* 0x0000000609007c0c */ /* 0x000fe2000bf26270 */
[----:B--2---:R-:W-:-:S07]  /*0120*/  @!P0 DADD R6, R2, R6 ;  /* 0x0000000002068229 */ /* 0x004fce0000000006 */
[----:B------:R0:W-:Y:S05]  /*0130*/  @!P0 STG.E.64 desc[UR4][R4.64], R6 ;  /* 0x0000000604008986 */ /* 0x0001ea000c101b04 */
[----:B------:R-:W-:Y:S05]  /*0140*/  @P1 EXIT ;  /* 0x000000000000194d */ /* 0x000fea0003800000 */
[----:B0-----:R-:W2:Y:S02]  /*0150*/  LDG.E.64 R6, desc[UR4][R4.64+0x2000] ;  /* 0x0020000404067981 */ /* 0x001ea4000c1e1b00 */
[----:B--2---:R-:W-:-:S07]  /*0160*/  DADD R6, R2, R6 ;  /* 0x0000000002067229 */ /* 0x004fce0000000006 */
[----:B------:R-:W-:Y:S01]  /*0170*/  STG.E.64 desc[UR4][R4.64+0x2000], R6 ;  /* 0x0020000604007986 */ /* 0x000fe2000c101b04 */
[----:B------:R-:W-:Y:S05]  /*0180*/  EXIT ;  /* 0x000000000000794d */ /* 0x000fea0003800000 */
.L_x_0:
[----:B------:R-:W-:-:S00]  /*0190*/  BRA `(.L_x_0) ;  /* 0xfffffffc00fc7947 */ /* 0x000fc0000383ffff */
[----:B------:R-:W-:-:S00]  /*01a0*/  NOP ;  /* 0x0000000000007918 */ /* 0x000fc00000000000 */
        /* <DEDUP_REMOVED lines=13> */
.L_x_12:


//--------------------- .text._Z17blellochScanBlockIdEvPKT_PS0_S3_i --------------------------
	.section	.text._Z17blellochScanBlockIdEvPKT_PS0_S3_i,"ax",@progbits
	.align	128
        .global         _Z17blellochScanBlockIdEvPKT_PS0_S3_i
        .type           _Z17blellochScanBlockIdEvPKT_PS0_S3_i,@function
        .size           _Z17blellochScanBlockIdEvPKT_PS0_S3_i,(.L_x_13 - _Z17blellochScanBlockIdEvPKT_PS0_S3_i)
        .other          _Z17blellochScanBlockIdEvPKT_PS0_S3_i,@"STO_CUDA_ENTRY STV_DEFAULT"
_Z17blellochScanBlockIdEvPKT_PS0_S3_i:
.text._Z17blellochScanBlockIdEvPKT_PS0_S3_i:
[----:B------:R-:W-:Y:S01]  /*0000*/  LDC R1, c[0x0][0x37c] ;  /* 0x0000df00ff017b82 */ /* 0x000fe20000000800 */
[----:B------:R-:W0:Y:S01]  /*0010*/  S2R R9, SR_CTAID.X ;  /* 0x0000000000097919 */ /* 0x000e220000002500 */
[----:B------:R-:W1:Y:S06]  /*0020*/  LDCU UR4, c[0x0][0x398] ;  /* 0x00007300ff0477ac */ /* 0x000e6c0008000800 */
[----:B------:R-:W2:Y:S01]  /*0030*/  LDC.64 R2, c[0x0][0x380] ;  /* 0x0000e000ff027b82 */ /* 0x000ea20000000a00 */
[----:B------:R-:W-:Y:S01]  /*0040*/  CS2R R6, SRZ ;  /* 0x0000000000067805 */ /* 0x000fe2000001ff00 */
[----:B------:R-:W3:Y:S01]  /*0050*/  S2R R17, SR_TID.X ;  /* 0x0000000000117919 */ /* 0x000ee20000002100 */
[----:B------:R-:W4:Y:S01]  /*0060*/  LDCU.64 UR6, c[0x0][0x358] ;  /* 0x00006b00ff0677ac */ /* 0x000f220008000a00 */
[----:B0-----:R-:W-:-:S05]  /*0070*/  IMAD.SHL.U32 R0, R9, 0x800, RZ ;  /* 0x0000080009007824 */ /* 0x001fca00078e00ff */
[----:B---3--:R-:W-:-:S04]  /*0080*/  LOP3.LUT R5, R0, R17, RZ, 0xfc, !PT ;  /* 0x0000001100057212 */ /* 0x008fc800078efcff */
[C---:B------:R-:W-:Y:S01]  /*0090*/  LOP3.LUT R0, R5.reuse, 0x400, RZ, 0xfc, !PT ;  /* 0x0000040005007812 */ /* 0x040fe200078efcff */
[C---:B--2---:R-:W-:Y:S01]  /*00a0*/  IMAD.WIDE R2, R5.reuse, 0x8, R2 ;  /* 0x0000000805027825 */ /* 0x044fe200078e0202 */
[----:B-1----:R-:W-:Y:S02]  /*00b0*/  ISETP.GE.AND P0, PT, R5, UR4, PT ;  /* 0x0000000405007c0c */ /* 0x002fe4000bf06270 */
[----:B------:R-:W-:Y:S02]  /*00c0*/  CS2R R4, SRZ ;  /* 0x0000000000047805 */ /* 0x000fe4000001ff00 */
[----:B------:R-:W-:-:S09]  /*00d0*/  ISETP.GE.AND P1, PT, R0, UR4, PT ;  /* 0x0000000400007c0c */ /* 0x000fd2000bf26270 */
[----:B----4-:R-:W2:Y:S01]  /*00e0*/  @!P0 LDG.E.64 R4, desc[UR6][R2.64] ;  /* 0x0000000602048981 */ /* 0x010ea2000c1e1b00 */
[----:B------:R-:W0:Y:S01]  /*00f0*/  S2UR UR5, SR_CgaCtaId ;  /* 0x00000000000579c3 */ /* 0x000e220000008800 */
[----:B------:R-:W-:Y:S01]  /*0100*/  UMOV UR4, 0x400 ;  /* 0x0000040000047882 */ /* 0x000fe20000000000 */
[----:B------:R-:W-:Y:S01]  /*0110*/  P2R R18, PR, RZ, 0x2 ;  /* 0x00000002ff127803 */ /* 0x000fe20000000000 */
[----:B------:R-:W3:Y:S01]  /*0120*/  @!P1 LDG.E.64 R6, desc[UR6][R2.64+0x2000] ;  /* 0x0020000602069981 */ /* 0x000ee2000c1e1b00 */
[----:B0-----:R-:W-:-:S06]  /*0130*/  ULEA UR4, UR5, UR4, 0x18 ;  /* 0x0000000405047291 */ /* 0x001fcc000f8ec0ff */
[----:B------:R-:W-:-:S05]  /*0140*/  LEA R8, R17, UR4, 0x3 ;  /* 0x0000000411087c11 */ /* 0x000fca000f8e18ff */
[C---:B------:R-:W-:Y:S01]  /*0150*/  IMAD R13, R17.reuse, 0x8, R8 ;  /* 0x00000008110d7824 */ /* 0x040fe200078e0208 */
[C---:B------:R-:W-:Y:S02]  /*0160*/  ISETP.GT.U32.AND P1, PT, R17.reuse, 0x1ff, PT ;  /* 0x000001ff1100780c */ /* 0x040fe40003f24070 */
[C---:B------:R-:W-:Y:S02]  /*0170*/  ISETP.GT.U32.AND P2, PT, R17.reuse, 0xff, PT ;  /* 0x000000ff1100780c */ /* 0x040fe40003f44070 */
[----:B------:R-:W-:Y:S02]  /*0180*/  P2R R0, PR, RZ, 0x2 ;  /* 0x00000002ff007803 */ /* 0x000fe40000000000 */
[----:B------:R-:W-:Y:S01]  /*0190*/  LEA R16, R17, 0x1, 0x1 ;  /* 0x0000000111107811 */ /* 0x000fe200078e08ff */
[----:B--2---:R-:W-:Y:S04]  /*01a0*/  STS.64 [R8], R4 ;  /* 0x0000000408007388 */ /* 0x004fe80000000a00 */
[----:B---3--:R-:W-:Y:S01]  /*01b0*/  STS.64 [R8+0x2000], R6 ;  /* 0x0020000608007388 */ /* 0x008fe20000000a00 */
[----:B------:R-:W-:Y:S08]  /*01c0*/  BAR.SYNC.DEFER_BLOCKING 0x0 ;  /* 0x0000000000007b1d */ /* 0x000ff00000010000 */
[----:B------:R-:W-:Y:S06]  /*01d0*/  BAR.SYNC.DEFER_BLOCKING 0x0 ;  /* 0x0000000000007b1d */ /* 0x000fec0000010000 */
[----:B------:R-:W-:Y:S04]  /*01e0*/  LDS.64 R10, [R13] ;  /* 0x000000000d0a7984 */ /* 0x000fe80000000a00 */
[----:B------:R-:W0:Y:S02]  /*01f0*/  LDS.64 R2, [R13+0x8] ;  /* 0x000008000d027984 */ /* 0x000e240000000a00 */
[----:B0-----:R-:W-:-:S07]  /*0200*/  DADD R2, R10, R2 ;  /* 0x000000000a027229 */ /* 0x001fce0000000002 */
[----:B------:R-:W-:Y:S01]  /*0210*/  STS.64 [R13+0x8], R2 ;  /* 0x000008020d007388 */ /* 0x000fe20000000a00 */
[C---:B------:R-:W-:Y:S01]  /*0220*/  LEA R10, R17.reuse, UR4, 0x5 ;  /* 0x00000004110a7c11 */ /* 0x040fe2000f8e28ff */
[----:B------:R-:W-:Y:S06]  /*0230*/  BAR.SYNC.DEFER_BLOCKING 0x0 ;  /* 0x0000000000007b1d */ /* 0x000fec0000010000 */
[----:B------:R-:W-:Y:S04]  /*0240*/  @!P1 LDS.64 R4, [R10+0x8] ;  /* 0x000008000a049984 */ /* 0x000fe80000000a00 */
[----:B------:R-:W0:Y:S01]  /*0250*/  @!P1 LDS.64 R6, [R10+0x18] ;  /* 0x000018000a069984 */ /* 0x000e220000000a00 */
[----:B------:R-:W-:-:S05]  /*0260*/  LEA R11, R17, 0x10, 0x5 ;  /* 0x00000010110b7811 */ /* 0x000fca00078e28ff */
[----:B------:R-:W-:Y:S01]  /*0270*/  IMAD.IADD R21, R11, 0x1, R10 ;  /* 0x000000010b157824 */ /* 0x000fe200078e020a */
[----:B0-----:R-:W-:-:S07]  /*0280*/  @!P1 DADD R4, R4, R6 ;  /* 0x0000000004049229 */ /* 0x001fce0000000006 */
[----:B------:R-:W-:Y:S01]  /*0290*/  @!P1 STS.64 [R10+0x18], R4 ;  /* 0x000018040a009388 */ /* 0x000fe20000000a00 */
[----:B------:R-:W-:Y:S06]  /*02a0*/  BAR.SYNC.DEFER_BLOCKING 0x0 ;  /* 0x0000000000007b1d */ /* 0x000fec0000010000 */
[----:B------:R-:W-:Y:S04]  /*02b0*/  @!P2 LDS.64 R6, [R21+0x8] ;  /* 0x000008001506a984 */ /* 0x000fe80000000a00 */
[----:B------:R-:W0:Y:S01]  /*02c0*/  @!P2 LDS.64 R2, [R21+0x28] ;  /* 0x000028001502a984 */ /* 0x000e220000000a00 */
[----:B------:R-:W-:Y:S01]  /*02d0*/  ISETP.GT.U32.AND P1, PT, R17, 0x7f, PT ;  /* 0x0000007f1100780c */ /* 0x000fe20003f24070 */
[----:B------:R-:W-:-:S04]  /*02e0*/  VIADD R19, R10, 0x10 ;  /* 0x000000100a137836 */ /* 0x000fc80000000000 */
[----:B------:R-:W-:Y:S01]  /*02f0*/  IMAD R11, R16, 0x30, R19 ;  /* 0x00000030100b7824 */ /* 0x000fe200078e0213 */
[----:B0-----:R-:W-:-:S07]  /*0300*/  @!P2 DADD R2, R6, R2 ;  /* 0x000000000602a229 */ /* 0x001fce0000000002 */
[----:B------:R-:W-:Y:S01]  /*0310*/  @!P2 STS.64 [R21+0x28], R2 ;  /* 0x000028021500a388 */ /* 0x000fe20000000a00 */
[----:B------:R-:W-:Y:S06]  /*0320*/  BAR.SYNC.DEFER_BLOCKING 0x0 ;  /* 0x0000000000007b1d */ /* 0x000fec0000010000 */
[----:B------:R-:W-:Y:S04]  /*0330*/  @!P1 LDS.64 R4, [R11+-0x8] ;  /* 0xfffff8000b049984 */ /* 0x000fe80000000a00 */
[----:B------:R-:W0:Y:S01]  /*0340*/  @!P1 LDS.64 R6, [R11+0x38] ;  /* 0x000038000b069984 */ /* 0x000e220000000a00 */
[----:B------:R-:W-:-:S02]  /*0350*/  P2R R0, PR, RZ, 0x4 ;  /* 0x00000004ff007803 */ /* 0x000fc40000000000 */
[----:B------:R-:W-:Y:S01]  /*0360*/  ISETP.GT.U32.AND P2, PT, R17, 0x3f, PT ;  /* 0x0000003f1100780c */ /* 0x000fe20003f44070 */
        /* <DEDUP_REMOVED lines=16> */
[----:B0-----:R-:W-:-:S07]  /*0470*/  @!P1 DADD R2, R2, R14 ;  /* 0x0000000002029229 */ /* 0x001fce000000000e */
[----:B------:R-:W-:Y:S01]  /*0480*/  @!P1 STS.64 [R13+0xf8], R2 ;  /* 0x0000f8020d009388 */ /* 0x000fe20000000a00 */
[C-C-:B------:R-:W-:Y:S01]  /*0490*/  IMAD R14, R16.reuse, 0x1f0, R19.reuse ;  /* 0x000001f0100e7824 */ /* 0x140fe200078e0213 */
[----:B------:R-:W-:Y:S06]  /*04a0*/  BAR.SYNC.DEFER_BLOCKING 0x0 ;  /* 0x0000000000007b1d */ /* 0x000fec0000010000 */
[----:B------:R-:W-:Y:S04]  /*04b0*/  @!P2 LDS.64 R4, [R14+-0x8] ;  /* 0xfffff8000e04a984 */ /* 0x000fe80000000a00 */
[----:B------:R-:W0:Y:S01]  /*04c0*/  @!P2 LDS.64 R20, [R14+0x1f8] ;  /* 0x0001f8000e14a984 */ /* 0x000e220000000a00 */
[----:B------:R-:W-:Y:S01]  /*04d0*/  ISETP.GT.U32.AND P3, PT, R17, 0x7, PT ;  /* 0x000000071100780c */ /* 0x000fe20003f64070 */
[----:B------:R-:W-:Y:S01]  /*04e0*/  IMAD R15, R16, 0x3f0, R19 ;  /* 0x000003f0100f7824 */ /* 0x000fe200078e0213 */
[----:B0-----:R-:W-:-:S07]  /*04f0*/  @!P2 DADD R4, R4, R20 ;  /* 0x000000000404a229 */ /* 0x001fce0000000014 */
[----:B------:R-:W-:Y:S01]  /*0500*/  @!P2 STS.64 [R14+0x1f8], R4 ;  /* 0x0001f8040e00a388 */ /* 0x000fe20000000a00 */
        /* <DEDUP_REMOVED lines=10> */
[----:B------:R-:W1:Y:S01]  /*05b0*/  S2R R0, SR_TID.X ;  /* 0x0000000000007919 */ /* 0x000e620000002100 */
[----:B0-----:R-:W-:-:S07]  /*05c0*/  @!P4 DADD R6, R2, R4 ;  /* 0x000000000206c229 */ /* 0x001fce0000000004 */
[----:B------:R-:W-:Y:S01]  /*05d0*/  @!P4 STS.64 [R16+0x7f8], R6 ;  /* 0x0007f8061000c388 */ /* 0x000fe20000000a00 */
[----:B------:R-:W-:Y:S01]  /*05e0*/  BAR.SYNC.DEFER_BLOCKING 0x0 ;  /* 0x0000000000007b1d */ /* 0x000fe20000010000 */
[C---:B-1----:R-:W-:Y:S02]  /*05f0*/  ISETP.GT.U32.AND P5, PT, R0.reuse, 0x1, PT ;  /* 0x000000010000780c */ /* 0x042fe40003fa4070 */
[----:B------:R-:W-:-:S05]  /*0600*/  LEA R2, R0, 0x1, 0x1 ;  /* 0x0000000100027811 */ /* 0x000fca00078e08ff */
[----:B------:R-:W-:-:S06]  /*0610*/  IMAD R19, R2, 0xff0, R19 ;  /* 0x00000ff002137824 */ /* 0x000fcc00078e0213 */
[----:B------:R-:W-:Y:S04]  /*0620*/  @!P5 LDS.64 R2, [R19+-0x8] ;  /* 0xfffff8001302d984 */ /* 0x000fe80000000a00 */
[----:B------:R-:W0:Y:S01]  /*0630*/  @!P5 LDS.64 R4, [R19+0xff8] ;  /* 0x000ff8001304d984 */ /* 0x000e220000000a00 */
[----:B------:R-:W-:Y:S01]  /*0640*/  ISETP.NE.AND P6, PT, R0, RZ, PT ;  /* 0x000000ff0000720c */ /* 0x000fe20003fc5270 */
[----:B------:R-:W-:Y:S01]  /*0650*/  BSSY.RECONVERGENT B0, `(.L_x_1) ;  /* 0x0000010000007945 */ /* 0x000fe20003800200 */
[----:B0-----:R-:W-:-:S07]  /*0660*/  @!P5 DADD R2, R2, R4 ;  /* 0x000000000202d229 */ /* 0x001fce0000000004 */
[----:B------:R0:W-:Y:S02]  /*0670*/  @!P5 STS.64 [R19+0xff8], R2 ;  /* 0x000ff8021300d388 */ /* 0x0001e40000000a00 */
[----:B0-----:R-:W-:Y:S01]  /*0680*/  P2R R2, PR, RZ, 0x40 ;  /* 0x00000040ff027803 */ /* 0x001fe20000000000 */
[----:B------:R-:W-:Y:S06]  /*0690*/  BAR.SYNC.DEFER_BLOCKING 0x0 ;  /* 0x0000000000007b1d */ /* 0x000fec0000010000 */
[----:B------:R-:W-:Y:S05]  /*06a0*/  @P6 BRA `(.L_x_2) ;  /* 0x0000000000286947 */ /* 0x000fea0003800000 */
[----:B------:R-:W0:Y:S02]  /*06b0*/  LDC.64 R2, c[0x0][0x390] ;  /* 0x0000e400ff027b82 */ /* 0x000e240000000a00 */
[----:B0-----:R-:W-:-:S04]  /*06c0*/  ISETP.NE.U32.AND P6, PT, R2, RZ, PT ;  /* 0x000000ff0200720c */ /* 0x001fc80003fc5070 */
[----:B------:R-:W-:-:S13]  /*06d0*/  ISETP.NE.AND.EX P6, PT, R3, RZ, PT, P6 ;  /* 0x000000ff0300720c */ /* 0x000fda0003fc5360 */
[----:B------:R-:W-:Y:S01]  /*06e0*/  @P6 LDS.64 R4, [UR4+0x1ff8] ;  /* 0x001ff804ff046984 */ /* 0x000fe20008000a00 */
[----:B------:R-:W0:Y:S03]  /*06f0*/  @P6 LDC.64 R2, c[0x0][0x390] ;  /* 0x0000e400ff026b82 */ /* 0x000e260000000a00 */
[----:B------:R-:W1:Y:S04]  /*0700*/  @P6 LDS.64 R6, [UR4+0x3ff8] ;  /* 0x003ff804ff066984 */ /* 0x000e680008000a00 */
[----:B------:R-:W-:Y:S01]  /*0710*/  STS.64 [UR4+0x3ff8], RZ ;  /* 0x003ff8ffff007988 */ /* 0x000fe20008000a04 */
[----:B0-----:R-:W-:Y:S01]  /*0720*/  @P6 IMAD.WIDE.U32 R2, R9, 0x8, R2 ;  /* 0x0000000809026825 */ /* 0x001fe200078e0002 */
[----:B-1----:R-:W-:-:S07]  /*0730*/  @P6 DADD R4, R4, R6 ;  /* 0x0000000004046229 */ /* 0x002fce0000000006 */
[----:B------:R0:W-:Y:S04]  /*0740*/  @P6 STG.E.64 desc[UR6][R2.64], R4 ;  /* 0x0000000402006986 */ /* 0x0001e8000c101b06 */
.L_x_2:
[----:B------:R-:W-:Y:S05]  /*0750*/  BSYNC.RECONVERGENT B0 ;  /* 0x0000000000007941 */ /* 0x000fea0003800200 */
.L_x_1:
[----:B------:R-:W-:Y:S01]  /*0760*/  BAR.SYNC.DEFER_BLOCKING 0x0 ;  /* 0x0000000000007b1d */ /* 0x000fe20000010000 */
[----:B------:R-:W-:Y:S01]  /*0770*/  ISETP.NE.AND P6, PT, R0, RZ, PT ;  /* 0x000000ff0000720c */ /* 0x000fe20003fc5270 */
[----:B------:R-:W-:-:S12]  /*0780*/  IMAD.SHL.U32 R0, R9, 0x800, RZ ;  /* 0x0000080009007824 */ /* 0x000fd800078e00ff */
[----:B0-----:R-:W-:Y:S04]  /*0790*/  @!P6 LDS.64 R4, [UR4+0x1ff8] ;  /* 0x001ff804ff04e984 */ /* 0x001fe80008000a00 */
[----:B------:R-:W0:Y:S02]  /*07a0*/  @!P6 LDS.64 R2, [UR4+0x3ff8] ;  /* 0x003ff804ff02e984 */ /* 0x000e240008000a00 */
[----:B0-----:R-:W-:Y:S02]  /*07b0*/  @!P6 DADD R6, R4, R2 ;  /* 0x000000000406e229 */ /* 0x001fe40000000002 */
[----:B------:R-:W-:Y:S05]  /*07c0*/  @!P6 STS.64 [UR4+0x1ff8], R2 ;  /* 0x001ff802ff00e988 */ /* 0x000fea0008000a04 */
[----:B------:R-:W-:Y:S01]  /*07d0*/  @!P6 STS.64 [UR4+0x3ff8], R6 ;  /* 0x003ff806ff00e988 */ /* 0x000fe20008000a04 */
[----:B------:R-:W-:Y:S01]  /*07e0*/  BAR.SYNC.DEFER_BLOCKING 0x0 ;  /* 0x0000000000007b1d */ /* 0x000fe20000010000 */
[----:B------:R-:W-:-:S05]  /*07f0*/  ISETP.GT.U32.AND P6, PT, R17, 0x3f, PT ;  /* 0x0000003f1100780c */ /* 0x000fca0003fc4070 */
[----:B------:R-:W-:Y:S04]  /*0800*/  @!P5 LDS.64 R20, [R19+-0x8] ;  /* 0xfffff8001314d984 */ /* 0x000fe80000000a00 */
[----:B------:R-:W0:Y:S02]  /*0810*/  @!P5 LDS.64 R4, [R19+0xff8] ;  /* 0x000ff8001304d984 */ /* 0x000e240000000a00 */
[----:B0-----:R-:W-:Y:S02]  /*0820*/  @!P5 DADD R20, R20, R4 ;  /* 0x000000001414d229 */ /* 0x001fe40000000004 */
[----:B------:R-:W-:Y:S05]  /*0830*/  @!P5 STS.64 [R19+-0x8], R4 ;  /* 0xfffff8041300d388 */ /* 0x000fea0000000a00 */
[----:B------:R-:W-:Y:S01]  /*0840*/  @!P5 STS.64 [R19+0xff8], R20 ;  /* 0x000ff8141300d388 */ /* 0x000fe20000000a00 */
        /* <DEDUP_REMOVED lines=14> */
[----:B------:R-:W-:Y:S06]  /*0930*/  BAR.SYNC.DEFER_BLOCKING 0x0 ;  /* 0x0000000000007b1d */ /* 0x000fec0000010000 */
[----:B------:R-:W-:Y:S04]  /*0940*/  @!P2 LDS.64 R4, [R14+-0x8] ;  /* 0xfffff8000e04a984 */ /* 0x000fe80000000a00 */
[----:B------:R-:W0:Y:S02]  /*0950*/  @!P2 LDS.64 R20, [R14+0x1f8] ;  /* 0x0001f8000e14a984 */ /* 0x000e240000000a00 */
[----:B0-----:R-:W-:-:S02]  /*0960*/  @!P2 DADD R4, R4, R20 ;  /* 0x000000000404a229 */ /* 0x001fc40000000014 */
        /* <DEDUP_REMOVED lines=12> */
[----:B------:R-:W-:Y:S01]  /*0a30*/  @!P6 STS.64 [R12+-0x8], R6 ;  /* 0xfffff8060c00e388 */ /* 0x000fe20000000a00 */
[----:B------:R-:W0:Y:S04]  /*0a40*/  S2R R3, SR_TID.X ;  /* 0x0000000000037919 */ /* 0x000e280000002100 */
[----:B------:R-:W-:Y:S01]  /*0a50*/  @!P6 STS.64 [R12+0x78], R20 ;  /* 0x000078140c00e388 */ /* 0x000fe20000000a00 */
[----:B------:R-:W-:Y:S01]  /*0a60*/  BAR.SYNC.DEFER_BLOCKING 0x0 ;  /* 0x0000000000007b1d */ /* 0x000fe20000010000 */
[----:B------:R-:W-:-:S05]  /*0a70*/  ISETP.NE.AND P6, PT, R18, RZ, PT ;  /* 0x000000ff1200720c */ /* 0x000fca0003fc5270 */
[----:B------:R-:W-:Y:S01]  /*0a80*/  @!P5 LDS.64 R4, [R11+-0x8] ;  /* 0xfffff8000b04d984 */ /* 0x000fe20000000a00 */
[----:B0-----:R-:W-:-:S03]  /*0a90*/  LEA R13, R3, 0x10, 0x5 ;  /* 0x00000010030d7811 */ /* 0x001fc600078e28ff */
[----:B------:R-:W0:Y:S02]  /*0aa0*/  @!P5 LDS.64 R14, [R11+0x38] ;  /* 0x000038000b0ed984 */ /* 0x000e240000000a00 */
[----:B------:R-:W-:Y:S01]  /*0ab0*/  IMAD.IADD R23, R13, 0x1, R10 ;  /* 0x000000010d177824 */ /* 0x000fe200078e020a */
[----:B0-----:R-:W-:Y:S01]  /*0ac0*/  @!P5 DADD R4, R4, R14 ;  /* 0x000000000404d229 */ /* 0x001fe2000000000e */
[----:B------:R0:W-:Y:S06]  /*0ad0*/  @!P5 STS.64 [R11+-0x8], R14 ;  /* 0xfffff80e0b00d388 */ /* 0x0001ec0000000a00 */
[----:B------:R1:W-:Y:S01]  /*0ae0*/  @!P5 STS.64 [R11+0x38], R4 ;  /* 0x000038040b00d388 */ /* 0x0003e20000000a00 */
[----:B------:R-:W-:Y:S01]  /*0af0*/  BAR.SYNC.DEFER_BLOCKING 0x0 ;  /* 0x0000000000007b1d */ /* 0x000fe20000010000 */
[----:B------:R-:W-:-:S07]  /*0b00*/  ISETP.GT.U32.AND P5, PT, R17, 0x1ff, PT ;  /* 0x000001ff1100780c */ /* 0x000fce0003fa4070 */
[----:B0-----:R-:W0:Y:S01]  /*0b10*/  LDC.64 R14, c[0x0][0x388] ;  /* 0x0000e200ff0e7b82 */ /* 0x001e220000000a00 */
[----:B-1----:R-:W-:Y:S01]  /*0b20*/  IMAD R11, R3, 0x8, R8 ;  /* 0x00000008030b7824 */ /* 0x002fe200078e0208 */
[----:B------:R-:W-:Y:S01]  /*0b30*/  LOP3.LUT R3, R0, R3, RZ, 0xfc, !PT ;  /* 0x0000000300037212 */ /* 0x000fe200078efcff */
[----:B------:R-:W-:Y:S04]  /*0b40*/  @!P4 LDS.64 R6, [R23+0x8] ;  /* 0x000008001706c984 */ /* 0x000fe80000000a00 */
[----:B------:R-:W1:Y:S01]  /*0b50*/  @!P4 LDS.64 R12, [R23+0x28] ;  /* 0x00002800170cc984 */ /* 0x000e620000000a00 */
[----:B0-----:R-:W-:Y:S01]  /*0b60*/  IMAD.WIDE R2, R3, 0x8, R14 ;  /* 0x0000000803027825 */ /* 0x001fe200078e020e */
[----:B-1----:R-:W-:Y:S02]  /*0b70*/  @!P4 DADD R6, R6, R12 ;  /* 0x000000000606c229 */ /* 0x002fe4000000000c */
[----:B------:R-:W-:Y:S05]  /*0b80*/  @!P4 STS.64 [R23+0x8], R12 ;  /* 0x0000080c1700c388 */ /* 0x000fea0000000a00 */
[----:B------:R-:W-:Y:S01]  /*0b90*/  @!P4 STS.64 [R23+0x28], R6 ;  /* 0x000028061700c388 */ /* 0x000fe20000000a00 */
[----:B------:R-:W-:Y:S06]  /*0ba0*/  BAR.SYNC.DEFER_BLOCKING 0x0 ;  /* 0x0000000000007b1d */ /* 0x000fec0000010000 */
[----:B------:R-:W-:Y:S04]  /*0bb0*/  @!P5 LDS.64 R16, [R10+0x8] ;  /* 0x000008000a10d984 */ /* 0x000fe80000000a00 */
[----:B------:R-:W0:Y:S02]  /*0bc0*/  @!P5 LDS.64 R18, [R10+0x18] ;  /* 0x000018000a12d984 */ /* 0x000e240000000a00 */
[----:B0-----:R-:W-:-:S02]  /*0bd0*/  @!P5 DADD R16, R16, R18 ;  /* 0x000000001010d229 */ /* 0x001fc40000000012 */
[----:B------:R-:W-:Y:S05]  /*0be0*/  @!P5 STS.64 [R10+0x8], R18 ;  /* 0x000008120a00d388 */ /* 0x000fea0000000a00 */
[----:B------:R-:W-:Y:S01]  /*0bf0*/  @!P5 STS.64 [R10+0x18], R16 ;  /* 0x000018100a00d388 */ /* 0x000fe20000000a00 */
[----:B------:R-:W-:Y:S06]  /*0c00*/  BAR.SYNC.DEFER_BLOCKING 0x0 ;  /* 0x0000000000007b1d */ /* 0x000fec0000010000 */
[----:B------:R-:W-:Y:S04]  /*0c10*/  LDS.64 R4, [R11] ;  /* 0x000000000b047984 */ /* 0x000fe80000000a00 */
[----:B------:R-:W0:Y:S02]  /*0c20*/  LDS.64 R12, [R11+0x8] ;  /* 0x000008000b0c7984 */ /* 0x000e240000000a00 */
[----:B0-----:R-:W-:-:S02]  /*0c30*/  DADD R4, R4, R12 ;  /* 0x0000000004047229 */ /* 0x001fc4000000000c */
[----:B------:R-:W-:Y:S05]  /*0c40*/  STS.64 [R11], R12 ;  /* 0x0000000c0b007388 */ /* 0x000fea0000000a00 */
[----:B------:R-:W-:Y:S01]  /*0c50*/  STS.64 [R11+0x8], R4 ;  /* 0x000008040b007388 */ /* 0x000fe20000000a00 */
[----:B------:R-:W-:Y:S06]  /*0c60*/  BAR.SYNC.DEFER_BLOCKING 0x0 ;  /* 0x0000000000007b1d */ /* 0x000fec0000010000 */
[----:B------:R-:W0:Y:S04]  /*0c70*/  @!P0 LDS.64 R6, [R8] ;  /* 0x0000000008068984 */ /* 0x000e280000000a00 */
[----:B0-----:R0:W-:Y:S01]  /*0c80*/  @!P0 STG.E.64 desc[UR6][R2.64], R6 ;  /* 0x0000000602008986 */ /* 0x0011e2000c101b06 */
[----:B------:R-:W-:Y:S05]  /*0c90*/  @P6 EXIT ;  /* 0x000000000000694d */ /* 0x000fea0003800000 */
[----:B------:R-:W1:Y:S04]  /*0ca0*/  LDS.64 R8, [R8+0x2000] ;  /* 0x0020000008087984 */ /* 0x000e680000000a00 */
[----:B-1----:R-:W-:Y:S01]  /*0cb0*/  STG.E.64 desc[UR6][R2.64+0x2000], R8 ;  /* 0x0020000802007986 */ /* 0x002fe2000c101b06 */
[----:B------:R-:W-:Y:S05]  /*0cc0*/  EXIT ;  /* 0x000000000000794d */ /* 0x000fea0003800000 */
.L_x_3:
        /* <DEDUP_REMOVED lines=11> */
.L_x_13:


//--------------------- .text._Z12addBlockSumsIfEvPT_PKS0_i --------------------------
	.section	.text._Z12addBlockSumsIfEvPT_PKS0_i,"ax",@progbits
	.align	128
        .global         _Z12addBlockSumsIfEvPT_PKS0_i
        .type           _Z12addBlockSumsIfEvPT_PKS0_i,@function
        .size           _Z12addBlockSumsIfEvPT_PKS0_i,(.L_x_14 - _Z12addBlockSumsIfEvPT_PKS0_i)
        .other          _Z12addBlockSumsIfEvPT_PKS0_i,@"STO_CUDA_ENTRY STV_DEFAULT"
_Z12addBlockSumsIfEvPT_PKS0_i:
.text._Z12addBlockSumsIfEvPT_PKS0_i:
[----:B------:R-:W-:Y:S01]  /*0000*/  LDC R1, c[0x0][0x37c] ;  /* 0x0000df00ff017b82 */ /* 0x000fe20000000800 */
[----:B------:R-:W0:Y:S01]  /*0010*/  S2R R9, SR_CTAID.X ;  /* 0x0000000000097919 */ /* 0x000e220000002500 */
[----:B------:R-:W1:Y:S01]  /*0020*/  S2R R7, SR_TID.X ;  /* 0x0000000000077919 */ /* 0x000e620000002100 */
[----:B0-----:R-:W-:-:S13]  /*0030*/  ISETP.NE.AND P0, PT, R9, RZ, PT ;  /* 0x000000ff0900720c */ /* 0x001fda0003f05270 */
[----:B-1----:R-:W-:Y:S05]  /*0040*/  @!P0 EXIT ;  /* 0x000000000000894d */ /* 0x002fea0003800000 */
[----:B------:R-:W0:Y:S01]  /*0050*/  LDCU UR6, c[0x0][0x390] ;  /* 0x00007200ff0677ac */ /* 0x000e220008000800 */
[----:B------:R-:W1:Y:S01]  /*0060*/  LDC.64 R2, c[0x0][0x388] ;  /* 0x0000e200ff027b82 */ /* 0x000e620000000a00 */
[----:B------:R-:W-:Y:S01]  /*0070*/  SHF.L.U32 R0, R9, 0xb, RZ ;  /* 0x0000000b09007819 */ /* 0x000fe200000006ff */
[----:B------:R-:W2:Y:S03]  /*0080*/  LDCU.64 UR4, c[0x0][0x358] ;  /* 0x00006b00ff0477ac */ /* 0x000ea60008000a00 */
[----:B------:R-:W-:-:S03]  /*0090*/  LOP3.LUT R7, R0, R7, RZ, 0xfc, !PT ;  /* 0x0000000700077212 */ /* 0x000fc600078efcff */
[----:B------:R-:W3:Y:S01]  /*00a0*/  LDC.64 R4, c[0x0][0x380] ;  /* 0x0000e000ff047b82 */ /* 0x000ee20000000a00 */
[----:B0-----:R-:W-:Y:S01]  /*00b0*/  ISETP.GE.AND P0, PT, R7, UR6, PT ;  /* 0x0000000607007c0c */ /* 0x001fe2000bf06270 */
[----:B-1----:R-:W-:-:S06]  /*00c0*/  IMAD.WIDE.U32 R2, R9, 0x4, R2 ;  /* 0x0000000409027825 */ /* 0x002fcc00078e0002 */
[----:B--2---:R-:W2:Y:S01]  /*00d0*/  LDG.E R2, desc[UR4][R2.64] ;  /* 0x0000000402027981 */ /* 0x004ea2000c1e1900 */
[----:B---3--:R-:W-:-:S05]  /*00e0*/  IMAD.WIDE R4, R7, 0x4, R4 ;  /* 0x0000000407047825 */ /* 0x008fca00078e0204 */
[----:B------:R-:W2:Y:S01]  /*00f0*/  @!P0 LDG.E R9, desc[UR4][R4.64] ;  /* 0x0000000404098981 */ /* 0x000ea2000c1e1900 */
[----:B------:R-:W-:-:S04]  /*0100*/  IADD3 R7, PT, PT, R7, 0x400, RZ ;  /* 0x0000040007077810 */ /* 0x000fc80007ffe0ff */
[----:B------:R-:W-:Y:S01]  /*0110*/  ISETP.GE.AND P1, PT, R7, UR6, PT ;  /* 0x0000000607007c0c */ /* 0x000fe2000bf26270 */
[----:B--2---:R-:W-:-:S05]  /*0120*/  @!P0 FADD R9, R2, R9 ;  /* 0x0000000902098221 */ /* 0x004fca0000000000 */
[----:B------:R0:W-:Y:S07]  /*0130*/  @!P0 STG.E desc[UR4][R4.64], R9 ;  /* 0x0000000904008986 */ /* 0x0001ee000c101904 */
[----:B------:R-:W-:Y:S05]  /*0140*/  @P1 EXIT ;  /* 0x000000000000194d */ /* 0x000fea0003800000 */
[----:B------:R-:W2:Y:S02]  /*0150*/  LDG.E R3, desc[UR4][R4.64+0x1000] ;  /* 0x0010000404037981 */ /* 0x000ea4000c1e1900 */
[----:B--2---:R-:W-:-:S05]  /*0160*/  FADD R3, R2, R3 ;  /* 0x0000000302037221 */ /* 0x004fca0000000000 */
[----:B------:R-:W-:Y:S01]  /*0170*/  STG.E desc[UR4][R4.64+0x1000], R3 ;  /* 0x0010000304007986 */ /* 0x000fe2000c101904 */
[----:B------:R-:W-:Y:S05]  /*0180*/  EXIT ;  /* 0x000000000000794d */ /* 0x000fea0003800000 */
.L_x_4:
        /* <DEDUP_REMOVED lines=15> */
.L_x_14:


//--------------------- .text._Z17blellochScanBlockIfEvPKT_PS0_S3_i --------------------------
	.section	.text._Z17blellochScanBlockIfEvPKT_PS0_S3_i,"ax",@progbits
	.align	128
        .global         _Z17blellochScanBlockIfEvPKT_PS0_S3_i
        .type           _Z17blellochScanBlockIfEvPKT_PS0_S3_i,@function
        .size           _Z17blellochScanBlockIfEvPKT_PS0_S3_i,(.L_x_15 - _Z17blellochScanBlockIfEvPKT_PS0_S3_i)
        .other          _Z17blellochScanBlockIfEvPKT_PS0_S3_i,@"STO_CUDA_ENTRY STV_DEFAULT"
_Z17blellochScanBlockIfEvPKT_PS0_S3_i:
.text._Z17blellochScanBlockIfEvPKT_PS0_S3_i:
[----:B------:R-:W-:Y:S01]  /*0000*/  LDC R1, c[0x0][0x37c] ;  /* 0x0000df00ff017b82 */ /* 0x000fe20000000800 */
[----:B------:R-:W0:Y:S01]  /*0010*/  S2R R4, SR_CTAID.X ;  /* 0x0000000000047919 */ /* 0x000e220000002500 */
[----:B------:R-:W1:Y:S06]  /*0020*/  LDCU UR4, c[0x0][0x398] ;  /* 0x00007300ff0477ac */ /* 0x000e6c0008000800 */
[----:B------:R-:W2:Y:S01]  /*0030*/  LDC.64 R6, c[0x0][0x380] ;  /* 0x0000e000ff067b82 */ /* 0x000ea20000000a00 */
[----:B------:R-:W-:Y:S01]  /*0040*/  HFMA2 R8, -RZ, RZ, 0, 0 ;  /* 0x00000000ff087431 */ /* 0x000fe200000001ff */
[----:B------:R-:W3:Y:S01]  /*0050*/  S2R R2, SR_TID.X ;  /* 0x0000000000027919 */ /* 0x000ee20000002100 */
[----:B------:R-:W4:Y:S01]  /*0060*/  LDCU.64 UR6, c[0x0][0x358] ;  /* 0x00006b00ff0677ac */ /* 0x000f220008000a00 */
[----:B------:R-:W-:Y:S01]  /*0070*/  IMAD.MOV.U32 R10, RZ, RZ, RZ ;  /* 0x000000ffff0a7224 */ /* 0x000fe200078e00ff */
[----:B0-----:R-:W-:-:S04]  /*0080*/  SHF.L.U32 R3, R4, 0xb, RZ ;  /* 0x0000000b04037819 */ /* 0x001fc800000006ff */
[----:B---3--:R-:W-:-:S04]  /*0090*/  LOP3.LUT R0, R3, R2, RZ, 0xfc, !PT ;  /* 0x0000000203007212 */ /* 0x008fc800078efcff */
[C---:B------:R-:W-:Y:S01]  /*00a0*/  LOP3.LUT R3, R0.reuse, 0x400, RZ, 0xfc, !PT ;  /* 0x0000040000037812 */ /* 0x040fe200078efcff */
[C---:B--2---:R-:W-:Y:S01]  /*00b0*/  IMAD.WIDE R6, R0.reuse, 0x4, R6 ;  /* 0x0000000400067825 */ /* 0x044fe200078e0206 */
[----:B-1----:R-:W-:Y:S02]  /*00c0*/  ISETP.GE.AND P0, PT, R0, UR4, PT ;  /* 0x0000000400007c0c */ /* 0x002fe4000bf06270 */
[----:B------:R-:W-:-:S11]  /*00d0*/  ISETP.GE.AND P1, PT, R3, UR4, PT ;  /* 0x0000000403007c0c */ /* 0x000fd6000bf26270 */
[----:B----4-:R-:W2:Y:S01]  /*00e0*/  @!P0 LDG.E R8, desc[UR6][R6.64] ;  /* 0x0000000606088981 */ /* 0x010ea2000c1e1900 */
[----:B------:R-:W0:Y:S01]  /*00f0*/  S2UR UR5, SR_CgaCtaId ;  /* 0x00000000000579c3 */ /* 0x000e220000008800 */
[----:B------:R-:W-:Y:S01]  /*0100*/  UMOV UR4, 0x400 ;  /* 0x0000040000047882 */ /* 0x000fe20000000000 */
[----:B------:R-:W-:Y:S01]  /*0110*/  P2R R16, PR, RZ, 0x2 ;  /* 0x00000002ff107803 */ /* 0x000fe20000000000 */
[----:B------:R-:W3:Y:S01]  /*0120*/  @!P1 LDG.E R10, desc[UR6][R6.64+0x1000] ;  /* 0x00100006060a9981 */ /* 0x000ee2000c1e1900 */
[----:B0-----:R-:W-:-:S06]  /*0130*/  ULEA UR4, UR5, UR4, 0x18 ;  /* 0x0000000405047291 */ /* 0x001fcc000f8ec0ff */
[----:B------:R-:W-:-:S04]  /*0140*/  LEA R3, R2, UR4, 0x2 ;  /* 0x0000000402037c11 */ /* 0x000fc8000f8e10ff */
[C---:B------:R-:W-:Y:S02]  /*0150*/  LEA R9, R2.reuse, R3, 0x2 ;  /* 0x0000000302097211 */ /* 0x040fe400078e10ff */
[C---:B------:R-:W-:Y:S02]  /*0160*/  ISETP.GT.U32.AND P1, PT, R2.reuse, 0x1ff, PT ;  /* 0x000001ff0200780c */ /* 0x040fe40003f24070 */
[C---:B------:R-:W-:Y:S01]  /*0170*/  ISETP.GT.U32.AND P2, PT, R2.reuse, 0xff, PT ;  /* 0x000000ff0200780c */ /* 0x040fe20003f44070 */
[----:B--2---:R0:W-:Y:S04]  /*0180*/  STS [R3], R8 ;  /* 0x0000000803007388 */ /* 0x0041e80000000800 */
[----:B---3--:R-:W-:Y:S01]  /*0190*/  STS [R3+0x1000], R10 ;  /* 0x0010000a03007388 */ /* 0x008fe20000000800 */
[----:B0-----:R-:W-:Y:S01]  /*01a0*/  LEA R8, R2, 0x8, 0x4 ;  /* 0x0000000802087811 */ /* 0x001fe200078e20ff */
[----:B------:R-:W-:Y:S08]  /*01b0*/  BAR.SYNC.DEFER_BLOCKING 0x0 ;  /* 0x0000000000007b1d */ /* 0x000ff00000010000 */
[----:B------:R-:W-:Y:S06]  /*01c0*/  BAR.SYNC.DEFER_BLOCKING 0x0 ;  /* 0x0000000000007b1d */ /* 0x000fec0000010000 */
[----:B------:R-:W-:Y:S04]  /*01d0*/  LDS R5, [R9] ;  /* 0x0000000009057984 */ /* 0x000fe80000000800 */
[----:B------:R-:W0:Y:S02]  /*01e0*/  LDS R6, [R9+0x4] ;  /* 0x0000040009067984 */ /* 0x000e240000000800 */
[----:B0-----:R-:W-:-:S05]  /*01f0*/  FADD R6, R5, R6 ;  /* 0x0000000605067221 */ /* 0x001fca0000000000 */
[----:B------:R-:W-:Y:S01]  /*0200*/  STS [R9+0x4], R6 ;  /* 0x0000040609007388 */ /* 0x000fe20000000800 */
[----:B------:R-:W-:Y:S01]  /*0210*/  LEA R5, R2, UR4, 0x4 ;  /* 0x0000000402057c11 */ /* 0x000fe2000f8e20ff */
[----:B------:R-:W-:Y:S06]  /*0220*/  BAR.SYNC.DEFER_BLOCKING 0x0 ;  /* 0x0000000000007b1d */ /* 0x000fec0000010000 */
[----:B------:R-:W-:Y:S04]  /*0230*/  @!P1 LDS R7, [R5+0x4] ;  /* 0x0000040005079984 */ /* 0x000fe80000000800 */
[----:B------:R-:W0:Y:S01]  /*0240*/  @!P1 LDS R10, [R5+0xc] ;  /* 0x00000c00050a9984 */ /* 0x000e220000000800 */
[----:B------:R-:W-:-:S02]  /*0250*/  IMAD.IADD R8, R8, 0x1, R5 ;  /* 0x0000000108087824 */ /* 0x000fc400078e0205 */
[----:B0-----:R-:W-:-:S05]  /*0260*/  @!P1 FADD R10, R7, R10 ;  /* 0x0000000a070a9221 */ /* 0x001fca0000000000 */
[----:B------:R-:W-:Y:S01]  /*0270*/  @!P1 STS [R5+0xc], R10 ;  /* 0x00000c0a05009388 */ /* 0x000fe20000000800 */
[----:B------:R-:W-:Y:S06]  /*0280*/  BAR.SYNC.DEFER_BLOCKING 0x0 ;  /* 0x0000000000007b1d */ /* 0x000fec0000010000 */
[----:B------:R-:W-:Y:S04]  /*0290*/  @!P2 LDS R11, [R8+0x4] ;  /* 0x00000400080ba984 */ /* 0x000fe80000000800 */
[----:B------:R-:W0:Y:S01]  /*02a0*/  @!P2 LDS R12, [R8+0x14] ;  /* 0x00001400080ca984 */ /* 0x000e220000000800 */
[----:B------:R-:W-:-:S02]  /*02b0*/  P2R R6, PR, RZ, 0x2 ;  /* 0x00000002ff067803 */ /* 0x000fc40000000000 */
[C---:B------:R-:W-:Y:S02]  /*02c0*/  ISETP.GT.U32.AND P1, PT, R2.reuse, 0x7f, PT ;  /* 0x0000007f0200780c */ /* 0x040fe40003f24070 */
[----:B------:R-:W-:Y:S02]  /*02d0*/  P2R R6, PR, RZ, 0x4 ;  /* 0x00000004ff067803 */ /* 0x000fe40000000000 */
[----:B------:R-:W-:Y:S02]  /*02e0*/  LEA R6, R2, 0x1, 0x1 ;  /* 0x0000000102067811 */ /* 0x000fe400078e08ff */
[----:B------:R-:W-:Y:S02]  /*02f0*/  IADD3 R7, PT, PT, R5, 0x8, RZ ;  /* 0x0000000805077810 */ /* 0x000fe40007ffe0ff */
[----:B------:R-:W-:-:S03]  /*0300*/  P2R R9, PR, RZ, 0x2 ;  /* 0x00000002ff097803 */ /* 0x000fc60000000000 */
[----:B------:R-:W-:Y:S02]  /*0310*/  IMAD R9, R6, 0x18, R7 ;  /* 0x0000001806097824 */ /* 0x000fe400078e0207 */
[----:B0-----:R-:W-:-:S05]  /*0320*/  @!P2 FADD R11, R11, R12 ;  /* 0x0000000c0b0ba221 */ /* 0x001fca0000000000 */
[----:B------:R-:W-:Y:S01]  /*0330*/  @!P2 STS [R8+0x14], R11 ;  /* 0x0000140b0800a388 */ /* 0x000fe20000000800 */
[----:B------:R-:W-:Y:S06]  /*0340*/  BAR.SYNC.DEFER_BLOCKING 0x0 ;  /* 0x0000000000007b1d */ /* 0x000fec0000010000 */
[----:B------:R-:W-:Y:S04]  /*0350*/  @!P1 LDS R10, [R9+-0x4] ;  /* 0xfffffc00090a9984 */ /* 0x000fe80000000800 */
[----:B------:R-:W0:Y:S01]  /*0360*/  @!P1 LDS R13, [R9+0x1c] ;  /* 0x00001c00090d9984 */ /* 0x000e220000000800 */
[----:B------:R-:W-:Y:S01]  /*0370*/  ISETP.GT.U32.AND P2, PT, R2, 0x3f, PT ;  /* 0x0000003f0200780c */ /* 0x000fe20003f44070 */
[----:B0-----:R-:W-:-:S05]  /*0380*/  @!P1 FADD R12, R10, R13 ;  /* 0x0000000d0a0c9221 */ /* 0x001fca0000000000 */
[----:B------:R-:W-:Y:S01]  /*0390*/  @!P1 STS [R9+0x1c], R12 ;  /* 0x00001c0c09009388 */ /* 0x000fe20000000800 */
[----:B------:R-:W-:Y:S01]  /*03a0*/  IMAD R10, R6, 0x38, R7 ;  /* 0x00000038060a7824 */ /* 0x000fe200078e0207 */
[----:B------:R-:W-:Y:S06]  /*03b0*/  BAR.SYNC.DEFER_BLOCKING 0x0 ;  /* 0x0000000000007b1d */ /* 0x000fec0000010000 */
[----:B------:R-:W-:Y:S04]  /*03c0*/  @!P2 LDS R13, [R10+-0x4] ;  /* 0xfffffc000a0da984 */ /* 0x000fe80000000800 */
[----:B------:R-:W0:Y:S01]  /*03d0*/  @!P2 LDS R14, [R10+0x3c] ;  /* 0x00003c000a0ea984 */ /* 0x000e220000000800 */
[----:B------:R-:W-:-:S02]  /*03e0*/  ISETP.GT.U32.AND P1, PT, R2, 0x1f, PT ;  /* 0x0000001f0200780c */ /* 0x000fc40003f24070 */
[----:B------:R-:W-:Y:S01]  /*03f0*/  P2R R11, PR, RZ, 0x4 ;  /* 0x00000004ff0b7803 */ /* 0x000fe20000000000 */
[----:B------:R-:W-:Y:S02]  /*0400*/  IMAD R11, R6, 0x78, R7 ;  /* 0x00000078060b7824 */ /* 0x000fe400078e0207 */
[----:B0-----:R-:W-:-:S05]  /*0410*/  @!P2 FADD R13, R13, R14 ;  /* 0x0000000e0d0da221 */ /* 0x001fca0000000000 */
[----:B------:R-:W-:Y:S01]  /*0420*/  @!P2 STS [R10+0x3c], R13 ;  /* 0x00003c0d0a00a388 */ /* 0x000fe20000000800 */
[----:B------:R-:W-:Y:S06]  /*0430*/  BAR.SYNC.DEFER_BLOCKING 0x0 ;  /* 0x0000000000007b1d */ /* 0x000fec0000010000 */
[----:B------:R-:W-:Y:S04]  /*0440*/  @!P1 LDS R14, [R11+-0x4] ;  /* 0xfffffc000b0e9984 */ /* 0x000fe80000000800 */
[----:B------:R-:W0:Y:S01]  /*0450*/  @!P1 LDS R15, [R11+0x7c] ;  /* 0x00007c000b0f9984 */ /* 0x000e220000000800 */
[----:B------:R-:W-:Y:S01]  /*0460*/  ISETP.GT.U32.AND P2, PT, R2, 0xf, PT ;  /* 0x0000000f0200780c */ /* 0x000fe20003f44070 */
[----:B------:R-:W-:-:S02]  /*0470*/  IMAD R12, R6, 0xf8, R7 ;  /* 0x000000f8060c7824 */ /* 0x000fc400078e0207 */
        /* <DEDUP_REMOVED lines=15> */
[--C-:B------:R-:W-:Y:S01]  /*0570*/  IMAD R14, R6, 0x3f8, R7.reuse ;  /* 0x000003f8060e7824 */ /* 0x100fe200078e0207 */
        /* <DEDUP_REMOVED lines=10> */
[----:B------:R-:W-:Y:S01]  /*0620*/  ISETP.NE.AND P6, PT, R2, RZ, PT ;  /* 0x000000ff0200720c */ /* 0x000fe20003fc5270 */
[----:B------:R-:W-:Y:S01]  /*0630*/  BSSY.RECONVERGENT B0, `(.L_x_5) ;  /* 0x0000010000007945 */ /* 0x000fe20003800200 */
[----:B0-----:R-:W-:-:S05]  /*0640*/  @!P5 FADD R6, R6, R7 ;  /* 0x000000070606d221 */ /* 0x001fca0000000000 */
[----:B------:R0:W-:Y:S02]  /*0650*/  @!P5 STS [R15+0x7fc], R6 ;  /* 0x0007fc060f00d388 */ /* 0x0001e40000000800 */
[----:B0-----:R-:W-:Y:S01]  /*0660*/  P2R R6, PR, RZ, 0x40 ;  /* 0x00000040ff067803 */ /* 0x001fe20000000000 */
[----:B------:R-:W-:Y:S06]  /*0670*/  BAR.SYNC.DEFER_BLOCKING 0x0 ;  /* 0x0000000000007b1d */ /* 0x000fec0000010000 */
[----:B------:R-:W-:Y:S05]  /*0680*/  @P6 BRA `(.L_x_6) ;  /* 0x0000000000286947 */ /* 0x000fea0003800000 */
[----:B------:R-:W0:Y:S02]  /*0690*/  LDC.64 R6, c[0x0][0x390] ;  /* 0x0000e400ff067b82 */ /* 0x000e240000000a00 */
[----:B0-----:R-:W-:-:S04]  /*06a0*/  ISETP.NE.U32.AND P6, PT, R6, RZ, PT ;  /* 0x000000ff0600720c */ /* 0x001fc80003fc5070 */
[----:B------:R-:W-:-:S13]  /*06b0*/  ISETP.NE.AND.EX P6, PT, R7, RZ, PT, P6 ;  /* 0x000000ff0700720c */ /* 0x000fda0003fc5360 */
[----:B------:R-:W-:Y:S01]  /*06c0*/  @P6 LDS R17, [UR4+0xffc] ;  /* 0x000ffc04ff116984 */ /* 0x000fe20008000800 */
[----:B------:R-:W0:Y:S03]  /*06d0*/  @P6 LDC.64 R6, c[0x0][0x390] ;  /* 0x0000e400ff066b82 */ /* 0x000e260000000a00 */
[----:B------:R-:W1:Y:S04]  /*06e0*/  @P6 LDS R18, [UR4+0x1ffc] ;  /* 0x001ffc04ff126984 */ /* 0x000e680008000800 */
[----:B------:R-:W-:Y:S01]  /*06f0*/  STS [UR4+0x1ffc], RZ ;  /* 0x001ffcffff007988 */ /* 0x000fe20008000804 */
[----:B0-----:R-:W-:-:S04]  /*0700*/  @P6 IMAD.WIDE.U32 R6, R4, 0x4, R6 ;  /* 0x0000000404066825 */ /* 0x001fc800078e0006 */
[----:B-1----:R-:W-:-:S05]  /*0710*/  @P6 FADD R17, R17, R18 ;  /* 0x0000001211116221 */ /* 0x002fca0000000000 */
[----:B------:R0:W-:Y:S02]  /*0720*/  @P6 STG.E desc[UR6][R6.64], R17 ;  /* 0x0000001106006986 */ /* 0x0001e4000c101906 */
.L_x_6:
[----:B------:R-:W-:Y:S05]  /*0730*/  BSYNC.RECONVERGENT B0 ;  /* 0x0000000000007941 */ /* 0x000fea0003800200 */
.L_x_5:
[----:B------:R-:W-:Y:S01]  /*0740*/  BAR.SYNC.DEFER_BLOCKING 0x0 ;  /* 0x0000000000007b1d */ /* 0x000fe20000010000 */
[----:B------:R-:W-:-:S13]  /*0750*/  ISETP.NE.AND P6, PT, R2, RZ, PT ;  /* 0x000000ff0200720c */ /* 0x000fda0003fc5270 */
[----:B------:R-:W-:Y:S04]  /*0760*/  @!P6 LDS R4, [UR4+0xffc] ;  /* 0x000ffc04ff04e984 */ /* 0x000fe80008000800 */
[----:B0-----:R-:W0:Y:S02]  /*0770*/  @!P6 LDS R7, [UR4+0x1ffc] ;  /* 0x001ffc04ff07e984 */ /* 0x001e240008000800 */
[----:B0-----:R-:W-:Y:S02]  /*0780*/  @!P6 FADD R4, R4, R7 ;  /* 0x000000070404e221 */ /* 0x001fe40000000000 */
[----:B------:R-:W-:Y:S04]  /*0790*/  @!P6 STS [UR4+0xffc], R7 ;  /* 0x000ffc07ff00e988 */ /* 0x000fe80008000804 */
[----:B------:R-:W-:Y:S01]  /*07a0*/  @!P6 STS [UR4+0x1ffc], R4 ;  /* 0x001ffc04ff00e988 */ /* 0x000fe20008000804 */
[----:B------:R-:W-:Y:S01]  /*07b0*/  BAR.SYNC.DEFER_BLOCKING 0x0 ;  /* 0x0000000000007b1d */ /* 0x000fe20000010000 */
[----:B------:R-:W-:-:S05]  /*07c0*/  ISETP.GT.U32.AND P6, PT, R2, 0x3f, PT ;  /* 0x0000003f0200780c */ /* 0x000fca0003fc4070 */
[----:B------:R-:W-:Y:S04]  /*07d0*/  @!P5 LDS R6, [R15+-0x4] ;  /* 0xfffffc000f06d984 */ /* 0x000fe80000000800 */
[----:B------:R-:W0:Y:S02]  /*07e0*/  @!P5 LDS R17, [R15+0x7fc] ;  /* 0x0007fc000f11d984 */ /* 0x000e240000000800 */
[----:B0-----:R-:W-:Y:S02]  /*07f0*/  @!P5 FADD R6, R6, R17 ;  /* 0x000000110606d221 */ /* 0x001fe40000000000 */
[----:B------:R-:W-:Y:S04]  /*0800*/  @!P5 STS [R15+-0x4], R17 ;  /* 0xfffffc110f00d388 */ /* 0x000fe80000000800 */
[----:B------:R-:W-:Y:S01]  /*0810*/  @!P5 STS [R15+0x7fc], R6 ;  /* 0x0007fc060f00d388 */ /* 0x000fe20000000800 */
        /* <DEDUP_REMOVED lines=14> */
[----:B------:R-:W-:Y:S06]  /*0900*/  BAR.SYNC.DEFER_BLOCKING 0x0 ;  /* 0x0000000000007b1d */ /* 0x000fec0000010000 */
[----:B------:R-:W-:Y:S04]  /*0910*/  @!P2 LDS R6, [R12+-0x4] ;  /* 0xfffffc000c06a984 */ /* 0x000fe80000000800 */
[----:B------:R-:W0:Y:S02]  /*0920*/  @!P2 LDS R15, [R12+0xfc] ;  /* 0x0000fc000c0fa984 */ /* 0x000e240000000800 */
[----:B0-----:R-:W-:-:S02]  /*0930*/  @!P2 FADD R17, R6, R15 ;  /* 0x0000000f0611a221 */ /* 0x001fc40000000000 */
        /* <DEDUP_REMOVED lines=14> */
[----:B------:R-:W-:Y:S01]  /*0a20*/  BAR.SYNC.DEFER_BLOCKING 0x0 ;  /* 0x0000000000007b1d */ /* 0x000fe20000010000 */
[----:B------:R-:W-:-:S05]  /*0a30*/  ISETP.NE.AND P6, PT, R16, RZ, PT ;  /* 0x000000ff1000720c */ /* 0x000fca0003fc5270 */
[----:B------:R-:W-:Y:S04]  /*0a40*/  @!P5 LDS R4, [R9+-0x4] ;  /* 0xfffffc000904d984 */ /* 0x000fe80000000800 */
[----:B------:R-:W0:Y:S02]  /*0a50*/  @!P5 LDS R12, [R9+0x1c] ;  /* 0x00001c00090cd984 */ /* 0x000e240000000800 */
[----:B0-----:R-:W-:Y:S02]  /*0a60*/  @!P5 FADD R4, R4, R12 ;  /* 0x0000000c0404d221 */ /* 0x001fe40000000000 */
[----:B------:R-:W-:Y:S04]  /*0a70*/  @!P5 STS [R9+-0x4], R12 ;  /* 0xfffffc0c0900d388 */ /* 0x000fe80000000800 */
[----:B------:R-:W-:Y:S01]  /*0a80*/  @!P5 STS [R9+0x1c], R4 ;  /* 0x00001c040900d388 */ /* 0x000fe20000000800 */
[----:B------:R-:W-:Y:S01]  /*0a90*/  BAR.SYNC.DEFER_BLOCKING 0x0 ;  /* 0x0000000000007b1d */ /* 0x000fe20000010000 */
[----:B------:R-:W-:-:S05]  /*0aa0*/  ISETP.GT.U32.AND P5, PT, R2, 0x1ff, PT ;  /* 0x000001ff0200780c */ /* 0x000fca0003fa4070 */
[----:B------:R-:W-:Y:S04]  /*0ab0*/  @!P4 LDS R6, [R8+0x4] ;  /* 0x000004000806c984 */ /* 0x000fe80000000800 */
[----:B------:R-:W0:Y:S02]  /*0ac0*/  @!P4 LDS R7, [R8+0x14] ;  /* 0x000014000807c984 */ /* 0x000e240000000800 */
[----:B0-----:R-:W-:Y:S02]  /*0ad0*/  @!P4 FADD R11, R6, R7 ;  /* 0x00000007060bc221 */ /* 0x001fe40000000000 */
[----:B------:R0:W-:Y:S04]  /*0ae0*/  @!P4 STS [R8+0x4], R7 ;  /* 0x000004070800c388 */ /* 0x0001e80000000800 */
[----:B------:R-:W-:Y:S01]  /*0af0*/  @!P4 STS [R8+0x14], R11 ;  /* 0x0000140b0800c388 */ /* 0x000fe20000000800 */
[----:B------:R-:W-:Y:S06]  /*0b00*/  BAR.SYNC.DEFER_BLOCKING 0x0 ;  /* 0x0000000000007b1d */ /* 0x000fec0000010000 */
[----:B------:R-:W1:Y:S01]  /*0b10*/  S2R R6, SR_TID.X ;  /* 0x0000000000067919 */ /* 0x000e620000002100 */
[----:B------:R-:W-:Y:S04]  /*0b20*/  @!P5 LDS R2, [R5+0x4] ;  /* 0x000004000502d984 */ /* 0x000fe80000000800 */
[----:B------:R-:W2:Y:S01]  /*0b30*/  @!P5 LDS R10, [R5+0xc] ;  /* 0x00000c00050ad984 */ /* 0x000ea20000000800 */
[----:B-1----:R-:W-:-:S02]  /*0b40*/  IMAD R12, R6, 0x4, R3 ;  /* 0x00000004060c7824 */ /* 0x002fc400078e0203 */
[----:B0-----:R-:W0:Y:S02]  /*0b50*/  LDC.64 R6, c[0x0][0x388] ;  /* 0x0000e200ff067b82 */ /* 0x001e240000000a00 */
[----:B0-----:R-:W-:-:S04]  /*0b60*/  IMAD.WIDE R6, R0, 0x4, R6 ;  /* 0x0000000400067825 */ /* 0x001fc800078e0206 */
[----:B--2---:R-:W-:Y:S01]  /*0b70*/  @!P5 FADD R2, R2, R10 ;  /* 0x0000000a0202d221 */ /* 0x004fe20000000000 */
[----:B------:R-:W-:Y:S04]  /*0b80*/  @!P5 STS [R5+0x4], R10 ;  /* 0x0000040a0500d388 */ /* 0x000fe80000000800 */
[----:B------:R-:W-:Y:S01]  /*0b90*/  @!P5 STS [R5+0xc], R2 ;  /* 0x00000c020500d388 */ /* 0x000fe20000000800 */
[----:B------:R-:W-:Y:S06]  /*0ba0*/  BAR.SYNC.DEFER_BLOCKING 0x0 ;  /* 0x0000000000007b1d */ /* 0x000fec0000010000 */
[----:B------:R-:W-:Y:S04]  /*0bb0*/  LDS R4, [R12] ;  /* 0x000000000c047984 */ /* 0x000fe80000000800 */
[----:B------:R-:W0:Y:S02]  /*0bc0*/  LDS R9, [R12+0x4] ;  /* 0x000004000c097984 */ /* 0x000e240000000800 */
[----:B0-----:R-:W-:-:S02]  /*0bd0*/  FADD R4, R4, R9 ;  /* 0x0000000904047221 */ /* 0x001fc40000000000 */
[----:B------:R-:W-:Y:S04]  /*0be0*/  STS [R12], R9 ;  /* 0x000000090c007388 */ /* 0x000fe80000000800 */
[----:B------:R-:W-:Y:S01]  /*0bf0*/  STS [R12+0x4], R4 ;  /* 0x000004040c007388 */ /* 0x000fe20000000800 */
[----:B------:R-:W-:Y:S06]  /*0c00*/  BAR.SYNC.DEFER_BLOCKING 0x0 ;  /* 0x0000000000007b1d */ /* 0x000fec0000010000 */
[----:B------:R-:W0:Y:S04]  /*0c10*/  @!P0 LDS R11, [R3] ;  /* 0x00000000030b8984 */ /* 0x000e280000000800 */
[----:B0-----:R0:W-:Y:S01]  /*0c20*/  @!P0 STG.E desc[UR6][R6.64], R11 ;  /* 0x0000000b06008986 */ /* 0x0011e2000c101906 */
[----:B------:R-:W-:Y:S05]  /*0c30*/  @P6 EXIT ;  /* 0x000000000000694d */ /* 0x000fea0003800000 */
[----:B------:R-:W1:Y:S04]  /*0c40*/  LDS R3, [R3+0x1000] ;  /* 0x0010000003037984 */ /* 0x000e680000000800 */
[----:B-1----:R-:W-:Y:S01]  /*0c50*/  STG.E desc[UR6][R6.64+0x1000], R3 ;  /* 0x0010000306007986 */ /* 0x002fe2000c101906 */
[----:B------:R-:W-:Y:S05]  /*0c60*/  EXIT ;  /* 0x000000000000794d */ /* 0x000fea0003800000 */
.L_x_7:
        /* <DEDUP_REMOVED lines=9> */
.L_x_15:


//--------------------- .text._Z12addBlockSumsIiEvPT_PKS0_i --------------------------
	.section	.text._Z12addBlockSumsIiEvPT_PKS0_i,"ax",@progbits
	.align	128
        .global         _Z12addBlockSumsIiEvPT_PKS0_i
        .type           _Z12addBlockSumsIiEvPT_PKS0_i,@function
        .size           _Z12addBlockSumsIiEvPT_PKS0_i,(.L_x_16 - _Z12addBlockSumsIiEvPT_PKS0_i)
        .other          _Z12addBlockSumsIiEvPT_PKS0_i,@"STO_CUDA_ENTRY STV_DEFAULT"
_Z12addBlockSumsIiEvPT_PKS0_i:
.text._Z12addBlockSumsIiEvPT_PKS0_i:
        /* <DEDUP_REMOVED lines=13> */
[----:B--2---:R-:W2:Y:S01]  /*00d0*/  LDG.E R2, desc[UR4][R2.64] ;  /* 0x0000000402027981 */ /* 0x004ea2000c1e1900 */
[----:B---3--:R-:W-:-:S05]  /*00e0*/  IMAD.WIDE R4, R7, 0x4, R4 ;  /* 0x0000000407047825 */ /* 0x008fca00078e0204 */
[----:B------:R-:W2:Y:S01]  /*00f0*/  @!P0 LDG.E R9, desc[UR4][R4.64] ;  /* 0x0000000404098981 */ /* 0x000ea2000c1e1900 */
[----:B------:R-:W-:-:S05]  /*0100*/  VIADD R7, R7, 0x400 ;  /* 0x0000040007077836 */ /* 0x000fca0000000000 */
[----:B------:R-:W-:Y:S02]  /*0110*/  ISETP.GE.AND P1, PT, R7, UR6, PT ;  /* 0x0000000607007c0c */ /* 0x000fe4000bf26270 */
[----:B--2---:R-:W-:-:S05]  /*0120*/  @!P0 IADD3 R9, PT, PT, R2, R9, RZ ;  /* 0x0000000902098210 */ /* 0x004fca0007ffe0ff */
[----:B------:R0:W-:Y:S06]  /*0130*/  @!P0 STG.E desc[UR4][R4.64], R9 ;  /* 0x0000000904008986 */ /* 0x0001ec000c101904 */
[----:B------:R-:W-:Y:S05]  /*0140*/  @P1 EXIT ;  /* 0x000000000000194d */ /* 0x000fea0003800000 */
[----:B------:R-:W2:Y:S02]  /*0150*/  LDG.E R3, desc[UR4][R4.64+0x1000] ;  /* 0x0010000404037981 */ /* 0x000ea4000c1e1900 */
[----:B--2---:R-:W-:-:S05]  /*0160*/  IMAD.IADD R3, R2, 0x1, R3 ;  /* 0x0000000102037824 */ /* 0x004fca00078e0203 */
[----:B------:R-:W-:Y:S01]  /*0170*/  STG.E desc[UR4][R4.64+0x1000], R3 ;  /* 0x0010000304007986 */ /* 0x000fe2000c101904 */
[----:B------:R-:W-:Y:S05]  /*0180*/  EXIT ;  /* 0x000000000000794d */ /* 0x000fea0003800000 */
.L_x_8:
        /* <DEDUP_REMOVED lines=15> */
.L_x_16:


//--------------------- .text._Z17blellochScanBlockIiEvPKT_PS0_S3_i --------------------------
	.section	.text._Z17blellochScanBlockIiEvPKT_PS0_S3_i,"ax",@progbits
	.align	128
        .global         _Z17blellochScanBlockIiEvPKT_PS0_S3_i
        .type           _Z17blellochScanBlockIiEvPKT_PS0_S3_i,@function
        .size           _Z17blellochScanBlockIiEvPKT_PS0_S3_i,(.L_x_17 - _Z17blellochScanBlockIiEvPKT_PS0_S3_i)
        .other          _Z17blellochScanBlockIiEvPKT_PS0_S3_i,@"STO_CUDA_ENTRY STV_DEFAULT"
_Z17blellochScanBlockIiEvPKT_PS0_S3_i:
.text._Z17blellochScanBlockIiEvPKT_PS0_S3_i:
[----:B------:R-:W-:Y:S01]  /*0000*/  LDC R1, c[0x0][0x37c] ;  /* 0x0000df00ff017b82 */ /* 0x000fe20000000800 */
[----:B------:R-:W0:Y:S01]  /*0010*/  S2R R4, SR_CTAID.X ;  /* 0x0000000000047919 */ /* 0x000e220000002500 */
[----:B------:R-:W1:Y:S06]  /*0020*/  LDCU UR4, c[0x0][0x398] ;  /* 0x00007300ff0477ac */ /* 0x000e6c0008000800 */
[----:B------:R-:W2:Y:S01]  /*0030*/  LDC.64 R6, c[0x0][0x380] ;  /* 0x0000e000ff067b82 */ /* 0x000ea20000000a00 */
[----:B------:R-:W-:Y:S01]  /*0040*/  IMAD.MOV.U32 R8, RZ, RZ, RZ ;  /* 0x000000ffff087224 */ /* 0x000fe200078e00ff */
[----:B------:R-:W3:Y:S01]  /*0050*/  S2R R2, SR_TID.X ;  /* 0x0000000000027919 */ /* 0x000ee20000002100 */
[----:B------:R-:W4:Y:S01]  /*0060*/  LDCU.64 UR6, c[0x0][0x358] ;  /* 0x00006b00ff0677ac */ /* 0x000f220008000a00 */
[----:B------:R-:W-:-:S02]  /*0070*/  IMAD.MOV.U32 R10, RZ, RZ, RZ ;  /* 0x000000ffff0a7224 */ /* 0x000fc400078e00ff */
[----:B0-----:R-:W-:-:S05]  /*0080*/  IMAD.SHL.U32 R3, R4, 0x800, RZ ;  /* 0x0000080004037824 */ /* 0x001fca00078e00ff */
        /* <DEDUP_REMOVED lines=11> */
[----:B------:R-:W-:-:S05]  /*0140*/  LEA R3, R2, UR4, 0x2 ;  /* 0x0000000402037c11 */ /* 0x000fca000f8e10ff */
[C---:B------:R-:W-:Y:S01]  /*0150*/  IMAD R9, R2.reuse, 0x4, R3 ;  /* 0x0000000402097824 */ /* 0x040fe200078e0203 */
        /* <DEDUP_REMOVED lines=9> */
[----:B0-----:R-:W-:-:S05]  /*01f0*/  IMAD.IADD R6, R5, 0x1, R6 ;  /* 0x0000000105067824 */ /* 0x001fca00078e0206 */
[----:B------:R-:W-:Y:S01]  /*0200*/  STS [R9+0x4], R6 ;  /* 0x0000040609007388 */ /* 0x000fe20000000800 */
[----:B------:R-:W-:Y:S01]  /*0210*/  LEA R5, R2, UR4, 0x4 ;  /* 0x0000000402057c11 */ /* 0x000fe2000f8e20ff */
[----:B------:R-:W-:Y:S06]  /*0220*/  BAR.SYNC.DEFER_BLOCKING 0x0 ;  /* 0x0000000000007b1d */ /* 0x000fec0000010000 */
[----:B------:R-:W-:Y:S04]  /*0230*/  @!P1 LDS R7, [R5+0x4] ;  /* 0x0000040005079984 */ /* 0x000fe80000000800 */
[----:B------:R-:W0:Y:S01]  /*0240*/  @!P1 LDS R10, [R5+0xc] ;  /* 0x00000c00050a9984 */ /* 0x000e220000000800 */
[----:B------:R-:W-:Y:S01]  /*0250*/  IMAD.IADD R8, R8, 0x1, R5 ;  /* 0x0000000108087824 */ /* 0x000fe200078e0205 */
[----:B0-----:R-:W-:-:S05]  /*0260*/  @!P1 IADD3 R10, PT, PT, R7, R10, RZ ;  /* 0x0000000a070a9210 */ /* 0x001fca0007ffe0ff */
[----:B------:R-:W-:Y:S01]  /*0270*/  @!P1 STS [R5+0xc], R10 ;  /* 0x00000c0a05009388 */ /* 0x000fe20000000800 */
[----:B------:R-:W-:Y:S06]  /*0280*/  BAR.SYNC.DEFER_BLOCKING 0x0 ;  /* 0x0000000000007b1d */ /* 0x000fec0000010000 */
[----:B------:R-:W-:Y:S04]  /*0290*/  @!P2 LDS R11, [R8+0x4] ;  /* 0x00000400080ba984 */ /* 0x000fe80000000800 */
[----:B------:R-:W0:Y:S01]  /*02a0*/  @!P2 LDS R12, [R8+0x14] ;  /* 0x00001400080ca984 */ /* 0x000e220000000800 */
[----:B------:R-:W-:-:S02]  /*02b0*/  P2R R6, PR, RZ, 0x2 ;  /* 0x00000002ff067803 */ /* 0x000fc40000000000 */
[C---:B------:R-:W-:Y:S02]  /*02c0*/  ISETP.GT.U32.AND P1, PT, R2.reuse, 0x7f, PT ;  /* 0x0000007f0200780c */ /* 0x040fe40003f24070 */
[----:B------:R-:W-:Y:S01]  /*02d0*/  P2R R6, PR, RZ, 0x4 ;  /* 0x00000004ff067803 */ /* 0x000fe20000000000 */
[----:B------:R-:W-:Y:S01]  /*02e0*/  VIADD R7, R5, 0x8 ;  /* 0x0000000805077836 */ /* 0x000fe20000000000 */
[----:B------:R-:W-:Y:S02]  /*02f0*/  LEA R6, R2, 0x1, 0x1 ;  /* 0x0000000102067811 */ /* 0x000fe400078e08ff */
[----:B------:R-:W-:-:S03]  /*0300*/  P2R R9, PR, RZ, 0x2 ;  /* 0x00000002ff097803 */ /* 0x000fc60000000000 */
[----:B------:R-:W-:Y:S02]  /*0310*/  IMAD R9, R6, 0x18, R7 ;  /* 0x0000001806097824 */ /* 0x000fe400078e0207 */
[----:B0-----:R-:W-:-:S05]  /*0320*/  @!P2 IMAD.IADD R11, R11, 0x1, R12 ;  /* 0x000000010b0ba824 */ /* 0x001fca00078e020c */
[----:B------:R-:W-:Y:S01]  /*0330*/  @!P2 STS [R8+0x14], R11 ;  /* 0x0000140b0800a388 */ /* 0x000fe20000000800 */
[----:B------:R-:W-:Y:S06]  /*0340*/  BAR.SYNC.DEFER_BLOCKING 0x0 ;  /* 0x0000000000007b1d */ /* 0x000fec0000010000 */
[----:B------:R-:W-:Y:S04]  /*0350*/  @!P1 LDS R10, [R9+-0x4] ;  /* 0xfffffc00090a9984 */ /* 0x000fe80000000800 */
[----:B------:R-:W0:Y:S01]  /*0360*/  @!P1 LDS R13, [R9+0x1c] ;  /* 0x00001c00090d9984 */ /* 0x000e220000000800 */
[----:B------:R-:W-:Y:S01]  /*0370*/  ISETP.GT.U32.AND P2, PT, R2, 0x3f, PT ;  /* 0x0000003f0200780c */ /* 0x000fe20003f44070 */
[----:B0-----:R-:W-:-:S05]  /*0380*/  @!P1 IMAD.IADD R12, R10, 0x1, R13 ;  /* 0x000000010a0c9824 */ /* 0x001fca00078e020d */
[----:B------:R-:W-:Y:S01]  /*0390*/  @!P1 STS [R9+0x1c], R12 ;  /* 0x00001c0c09009388 */ /* 0x000fe20000000800 */
[----:B------:R-:W-:Y:S01]  /*03a0*/  IMAD R10, R6, 0x38, R7 ;  /* 0x00000038060a7824 */ /* 0x000fe200078e0207 */
[----:B------:R-:W-:Y:S06]  /*03b0*/  BAR.SYNC.DEFER_BLOCKING 0x0 ;  /* 0x0000000000007b1d */ /* 0x000fec0000010000 */
[----:B------:R-:W-:Y:S04]  /*03c0*/  @!P2 LDS R13, [R10+-0x4] ;  /* 0xfffffc000a0da984 */ /* 0x000fe80000000800 */
[----:B------:R-:W0:Y:S01]  /*03d0*/  @!P2 LDS R14, [R10+0x3c] ;  /* 0x00003c000a0ea984 */ /* 0x000e220000000800 */
[----:B------:R-:W-:-:S02]  /*03e0*/  ISETP.GT.U32.AND P1, PT, R2, 0x1f, PT ;  /* 0x0000001f0200780c */ /* 0x000fc40003f24070 */
[----:B------:R-:W-:Y:S01]  /*03f0*/  P2R R11, PR, RZ, 0x4 ;  /* 0x00000004ff0b7803 */ /* 0x000fe20000000000 */
[----:B------:R-:W-:Y:S01]  /*0400*/  IMAD R11, R6, 0x78, R7 ;  /* 0x00000078060b7824 */ /* 0x000fe200078e0207 */
[----:B0-----:R-:W-:-:S05]  /*0410*/  @!P2 IADD3 R13, PT, PT, R13, R14, RZ ;  /* 0x0000000e0d0da210 */ /* 0x001fca0007ffe0ff */
[----:B------:R-:W-:Y:S01]  /*0420*/  @!P2 STS [R10+0x3c], R13 ;  /* 0x00003c0d0a00a388 */ /* 0x000fe20000000800 */
[----:B------:R-:W-:Y:S06]  /*0430*/  BAR.SYNC.DEFER_BLOCKING 0x0 ;  /* 0x0000000000007b1d */ /* 0x000fec0000010000 */
[----:B------:R-:W-:Y:S04]  /*0440*/  @!P1 LDS R14, [R11+-0x4] ;  /* 0xfffffc000b0e9984 */ /* 0x000fe80000000800 */
[----:B------:R-:W0:Y:S01]  /*0450*/  @!P1 LDS R15, [R11+0x7c] ;  /* 0x00007c000b0f9984 */ /* 0x000e220000000800 */
[----:B------:R-:W-:Y:S01]  /*0460*/  ISETP.GT.U32.AND P2, PT, R2, 0xf, PT ;  /* 0x0000000f0200780c */ /* 0x000fe20003f44070 */
[----:B------:R-:W-:-:S02]  /*0470*/  IMAD R12, R6, 0xf8, R7 ;  /* 0x000000f8060c7824 */ /* 0x000fc400078e0207 */
[----:B0-----:R-:W-:-:S05]  /*0480*/  @!P1 IMAD.IADD R14, R14, 0x1, R15 ;  /* 0x000000010e0e9824 */ /* 0x001fca00078e020f */
        /* <DEDUP_REMOVED lines=14> */
[--C-:B------:R-:W-:Y:S01]  /*0570*/  IMAD R14, R6, 0x3f8, R7.reuse ;  /* 0x000003f8060e7824 */ /* 0x100fe200078e0207 */
        /* <DEDUP_REMOVED lines=10> */
[----:B------:R-:W-:Y:S01]  /*0620*/  ISETP.NE.AND P6, PT, R2, RZ, PT ;  /* 0x000000ff0200720c */ /* 0x000fe20003fc5270 */
[----:B------:R-:W-:Y:S01]  /*0630*/  BSSY.RECONVERGENT B0, `(.L_x_9) ;  /* 0x0000010000007945 */ /* 0x000fe20003800200 */
[----:B0-----:R-:W-:-:S05]  /*0640*/  @!P5 IADD3 R6, PT, PT, R6, R7, RZ ;  /* 0x000000070606d210 */ /* 0x001fca0007ffe0ff */
        /* <DEDUP_REMOVED lines=12> */
[----:B-1----:R-:W-:-:S05]  /*0710*/  @P6 IMAD.IADD R17, R17, 0x1, R18 ;  /* 0x0000000111116824 */ /* 0x002fca00078e0212 */
[----:B------:R0:W-:Y:S02]  /*0720*/  @P6 STG.E desc[UR6][R6.64], R17 ;  /* 0x0000001106006986 */ /* 0x0001e4000c101906 */
.L_x_10:
[----:B------:R-:W-:Y:S05]  /*0730*/  BSYNC.RECONVERGENT B0 ;  /* 0x0000000000007941 */ /* 0x000fea0003800200 */
.L_x_9:
[----:B------:R-:W-:Y:S01]  /*0740*/  BAR.SYNC.DEFER_BLOCKING 0x0 ;  /* 0x0000000000007b1d */ /* 0x000fe20000010000 */
[----:B------:R-:W-:-:S13]  /*0750*/  ISETP.NE.AND P6, PT, R2, RZ, PT ;  /* 0x000000ff0200720c */ /* 0x000fda0003fc5270 */
[----:B------:R-:W-:Y:S04]  /*0760*/  @!P6 LDS R4, [UR4+0xffc] ;  /* 0x000ffc04ff04e984 */ /* 0x000fe80008000800 */
[----:B0-----:R-:W0:Y:S02]  /*0770*/  @!P6 LDS R7, [UR4+0x1ffc] ;  /* 0x001ffc04ff07e984 */ /* 0x001e240008000800 */
[----:B0-----:R-:W-:Y:S02]  /*0780*/  @!P6 IMAD.IADD R4, R4, 0x1, R7 ;  /* 0x000000010404e824 */ /* 0x001fe400078e0207 */
[----:B------:R-:W-:Y:S04]  /*0790*/  @!P6 STS [UR4+0xffc], R7 ;  /* 0x000ffc07ff00e988 */ /* 0x000fe80008000804 */
[----:B------:R-:W-:Y:S01]  /*07a0*/  @!P6 STS [UR4+0x1ffc], R4 ;  /* 0x001ffc04ff00e988 */ /* 0x000fe20008000804 */
[----:B------:R-:W-:Y:S01]  /*07b0*/  BAR.SYNC.DEFER_BLOCKING 0x0 ;  /* 0x0000000000007b1d */ /* 0x000fe20000010000 */
[----:B------:R-:W-:-:S05]  /*07c0*/  ISETP.GT.U32.AND P6, PT, R2, 0x3f, PT ;  /* 0x0000003f0200780c */ /* 0x000fca0003fc4070 */
[----:B------:R-:W-:Y:S04]  /*07d0*/  @!P5 LDS R6, [R15+-0x4] ;  /* 0xfffffc000f06d984 */ /* 0x000fe80000000800 */
[----:B------:R-:W0:Y:S02]  /*07e0*/  @!P5 LDS R17, [R15+0x7fc] ;  /* 0x0007fc000f11d984 */ /* 0x000e240000000800 */
[----:B0-----:R-:W-:Y:S02]  /*07f0*/  @!P5 IMAD.IADD R6, R6, 0x1, R17 ;  /* 0x000000010606d824 */ /* 0x001fe400078e0211 */
[----:B------:R-:W-:Y:S04]  /*0800*/  @!P5 STS [R15+-0x4], R17 ;  /* 0xfffffc110f00d388 */ /* 0x000fe80000000800 */
[----:B------:R-:W-:Y:S01]  /*0810*/  @!P5 STS [R15+0x7fc], R6 ;  /* 0x0007fc060f00d388 */ /* 0x000fe20000000800 */
        /* <DEDUP_REMOVED lines=11> */
[----:B0-----:R-:W-:Y:S02]  /*08d0*/  @!P3 IADD3 R4, PT, PT, R4, R18, RZ ;  /* 0x000000120404b210 */ /* 0x001fe40007ffe0ff */
[----:B------:R-:W-:Y:S04]  /*08e0*/  @!P3 STS [R13+-0x4], R18 ;  /* 0xfffffc120d00b388 */ /* 0x000fe80000000800 */
[----:B------:R-:W-:Y:S01]  /*08f0*/  @!P3 STS [R13+0x1fc], R4 ;  /* 0x0001fc040d00b388 */ /* 0x000fe20000000800 */
[----:B------:R-:W-:Y:S06]  /*0900*/  BAR.SYNC.DEFER_BLOCKING 0x0 ;  /* 0x0000000000007b1d */ /* 0x000fec0000010000 */
[----:B------:R-:W-:Y:S04]  /*0910*/  @!P2 LDS R6, [R12+-0x4] ;  /* 0xfffffc000c06a984 */ /* 0x000fe80000000800 */
[----:B------:R-:W0:Y:S02]  /*0920*/  @!P2 LDS R15, [R12+0xfc] ;  /* 0x0000fc000c0fa984 */ /* 0x000e240000000800 */
[----:B0-----:R-:W-:-:S02]  /*0930*/  @!P2 IMAD.IADD R17, R6, 0x1, R15 ;  /* 0x000000010611a824 */ /* 0x001fc400078e020f */
        /* <DEDUP_REMOVED lines=14> */
[----:B------:R-:W-:Y:S01]  /*0a20*/  BAR.SYNC.DEFER_BLOCKING 0x0 ;  /* 0x0000000000007b1d */ /* 0x000fe20000010000 */
[----:B------:R-:W-:-:S05]  /*0a30*/  ISETP.NE.AND P6, PT, R16, RZ, PT ;  /* 0x000000ff1000720c */ /* 0x000fca0003fc5270 */
[----:B------:R-:W-:Y:S04]  /*0a40*/  @!P5 LDS R4, [R9+-0x4] ;  /* 0xfffffc000904d984 */ /* 0x000fe80000000800 */
[----:B------:R-:W0:Y:S02]  /*0a50*/  @!P5 LDS R12, [R9+0x1c] ;  /* 0x00001c00090cd984 */ /* 0x000e240000000800 */
[----:B0-----:R-:W-:Y:S02]  /*0a60*/  @!P5 IMAD.IADD R4, R4, 0x1, R12 ;  /* 0x000000010404d824 */ /* 0x001fe400078e020c */
[----:B------:R-:W-:Y:S04]  /*0a70*/  @!P5 STS [R9+-0x4], R12 ;  /* 0xfffffc0c0900d388 */ /* 0x000fe80000000800 */
[----:B------:R-:W-:Y:S01]  /*0a80*/  @!P5 STS [R9+0x1c], R4 ;  /* 0x00001c040900d388 */ /* 0x000fe20000000800 */
[----:B------:R-:W-:Y:S01]  /*0a90*/  BAR.SYNC.DEFER_BLOCKING 0x0 ;  /* 0x0000000000007b1d */ /* 0x000fe20000010000 */
[----:B------:R-:W-:-:S05]  /*0aa0*/  ISETP.GT.U32.AND P5, PT, R2, 0x1ff, PT ;  /* 0x000001ff0200780c */ /* 0x000fca0003fa4070 */
[----:B------:R-:W-:Y:S04]  /*0ab0*/  @!P4 LDS R6, [R8+0x4] ;  /* 0x000004000806c984 */ /* 0x000fe80000000800 */
[----:B------:R-:W0:Y:S02]  /*0ac0*/  @!P4 LDS R7, [R8+0x14] ;  /* 0x000014000807c984 */ /* 0x000e240000000800 */
[----:B0-----:R-:W-:Y:S02]  /*0ad0*/  @!P4 IADD3 R11, PT, PT, R6, R7, RZ ;  /* 0x00000007060bc210 */ /* 0x001fe40007ffe0ff */
        /* <DEDUP_REMOVED lines=8> */
[----:B0-----:R-:W-:Y:S01]  /*0b60*/  IMAD.WIDE R6, R0, 0x4, R6 ;  /* 0x0000000400067825 */ /* 0x001fe200078e0206 */
[----:B--2---:R-:W-:Y:S03]  /*0b70*/  @!P5 STS [R5+0x4], R10 ;  /* 0x0000040a0500d388 */ /* 0x004fe60000000800 */
[----:B------:R-:W-:-:S05]  /*0b80*/  @!P5 IMAD.IADD R2, R2, 0x1, R10 ;  /* 0x000000010202d824 */ /* 0x000fca00078e020a */
[----:B------:R-:W-:Y:S01]  /*0b90*/  @!P5 STS [R5+0xc], R2 ;  /* 0x00000c020500d388 */ /* 0x000fe20000000800 */
[----:B------:R-:W-:Y:S06]  /*0ba0*/  BAR.SYNC.DEFER_BLOCKING 0x0 ;  /* 0x0000000000007b1d */ /* 0x000fec0000010000 */
[----:B------:R-:W-:Y:S04]  /*0bb0*/  LDS R4, [R12] ;  /* 0x000000000c047984 */ /* 0x000fe80000000800 */
[----:B------:R-:W0:Y:S02]  /*0bc0*/  LDS R9, [R12+0x4] ;  /* 0x000004000c097984 */ /* 0x000e240000000800 */
[----:B0-----:R-:W-:-:S02]  /*0bd0*/  IMAD.IADD R4, R4, 0x1, R9 ;  /* 0x0000000104047824 */ /* 0x001fc400078e0209 */
        /* <DEDUP_REMOVED lines=9> */
.L_x_11:
        /* <DEDUP_REMOVED lines=9> */
.L_x_17:


//--------------------- .nv.shared.reserved.0     --------------------------
	.section	.nv.shared.reserved.0,"aw",@nobits
	.weak		__nv_reservedSMEM_offset_0_alias
	.size		__nv_reservedSMEM_offset_0_alias, 0, 64
	.other		__nv_reservedSMEM_offset_0_alias,@"STO_CUDA_RESERVED_SHARED STV_DEFAULT"
__nv_reservedSMEM_offset_0_alias:
	.zero		0
	.zero		64


//--------------------- .nv.shared._Z17blellochScanBlockIdEvPKT_PS0_S3_i --------------------------
	.section	.nv.shared._Z17blellochScanBlockIdEvPKT_PS0_S3_i,"aw",@nobits
	.sectionflags	@""
	.align	8
.nv.shared._Z17blellochScanBlockIdEvPKT_PS0_S3_i:
	.zero		17408


//--------------------- .nv.shared._Z17blellochScanBlockIfEvPKT_PS0_S3_i --------------------------
	.section	.nv.shared._Z17blellochScanBlockIfEvPKT_PS0_S3_i,"aw",@nobits
	.sectionflags	@""
	.align	4
.nv.shared._Z17blellochScanBlockIfEvPKT_PS0_S3_i:
	.zero		9216


//--------------------- .nv.shared._Z17blellochScanBlockIiEvPKT_PS0_S3_i --------------------------
	.section	.nv.shared._Z17blellochScanBlockIiEvPKT_PS0_S3_i,"aw",@nobits
	.sectionflags	@""
	.align	4
.nv.shared._Z17blellochScanBlockIiEvPKT_PS0_S3_i:
	.zero		9216


//--------------------- .nv.constant0._Z12addBlockSumsIdEvPT_PKS0_i --------------------------
	.section	.nv.constant0._Z12addBlockSumsIdEvPT_PKS0_i,"a",@progbits
	.sectionflags	@""
	.align	4
.nv.constant0._Z12addBlockSumsIdEvPT_PKS0_i:
	.zero		916


//--------------------- .nv.constant0._Z17blellochScanBlockIdEvPKT_PS0_S3_i --------------------------
	.section	.nv.constant0._Z17blellochScanBlockIdEvPKT_PS0_S3_i,"a",@progbits
	.sectionflags	@""
	.align	4
.nv.constant0._Z17blellochScanBlockIdEvPKT_PS0_S3_i:
	.zero		924


//--------------------- .nv.constant0._Z12addBlockSumsIfEvPT_PKS0_i --------------------------
	.section	.nv.constant0._Z12addBlockSumsIfEvPT_PKS0_i,"a",@progbits
	.sectionflags	@""
	.align	4
.nv.constant0._Z12addBlockSumsIfEvPT_PKS0_i:
	.zero		916


//--------------------- .nv.constant0._Z17blellochScanBlockIfEvPKT_PS0_S3_i --------------------------
	.section	.nv.constant0._Z17blellochScanBlockIfEvPKT_PS0_S3_i,"a",@progbits
	.sectionflags	@""
	.align	4
.nv.constant0._Z17blellochScanBlockIfEvPKT_PS0_S3_i:
	.zero		924


//--------------------- .nv.constant0._Z12addBlockSumsIiEvPT_PKS0_i --------------------------
	.section	.nv.constant0._Z12addBlockSumsIiEvPT_PKS0_i,"a",@progbits
	.sectionflags	@""
	.align	4
.nv.constant0._Z12addBlockSumsIiEvPT_PKS0_i:
	.zero		916


//--------------------- .nv.constant0._Z17blellochScanBlockIiEvPKT_PS0_S3_i --------------------------
	.section	.nv.constant0._Z17blellochScanBlockIiEvPKT_PS0_S3_i,"a",@progbits
	.sectionflags	@""
	.align	4
.nv.constant0._Z17blellochScanBlockIiEvPKT_PS0_S3_i:
	.zero		924


//--------------------- SYMBOLS --------------------------

	.type		.nv.reservedSmem.offset0,@object
	.size		.nv.reservedSmem.offset0,0x4
	.type		.nv.reservedSmem.cap,@object
	.size		.nv.reservedSmem.cap,0x4
